// auto-generated by cutlass_sweep.gemm — config: {"arch": "sm_90", "cluster_m": 2, "cluster_n": 1, "dtype": "e5m2", "dtype_b": "e5m2", "layout": "nt", "stages": 0, "tile_k": 128, "tile_m": 256, "tile_n": 64}
#include "cutlass/cutlass.h"
#include "cutlass/gemm/collective/collective_builder.hpp"
#include "cutlass/gemm/device/gemm_universal_adapter.h"
#include "cutlass/gemm/kernel/gemm_universal.hpp"
#include "cutlass/epilogue/collective/collective_builder.hpp"

using ElemA = cutlass::float_e5m2_t;
using ElemB = cutlass::float_e5m2_t;
using ElemCD = cutlass::float_e5m2_t;
using Acc  = float;
using TileShape    = cute::Shape<cute::_256, cute::_64, cute::_128>;
using ClusterShape = cute::Shape<cute::_2, cute::_1, cute::_1>;

using CollectiveEpilogue = typename cutlass::epilogue::collective::CollectiveBuilder<
    cutlass::arch::Sm90, cutlass::arch::OpClassTensorOp,
    TileShape, ClusterShape,
    cutlass::epilogue::collective::EpilogueTileAuto,
    Acc, Acc,
    ElemCD, cutlass::layout::RowMajor, 128 / cutlass::sizeof_bits<ElemCD>::value,
    ElemCD, cutlass::layout::RowMajor, 128 / cutlass::sizeof_bits<ElemCD>::value,
    cutlass::epilogue::collective::EpilogueScheduleAuto
  >::CollectiveOp;

using CollectiveMainloop = typename cutlass::gemm::collective::CollectiveBuilder<
    cutlass::arch::Sm90, cutlass::arch::OpClassTensorOp,
    ElemA, cutlass::layout::RowMajor, 128 / cutlass::sizeof_bits<ElemA>::value,
    ElemB, cutlass::layout::ColumnMajor, 128 / cutlass::sizeof_bits<ElemB>::value,
    Acc,
    TileShape, ClusterShape,
    cutlass::gemm::collective::StageCountAutoCarveout<static_cast<int>(sizeof(typename CollectiveEpilogue::SharedStorage))>,
    cutlass::gemm::collective::KernelScheduleAuto
  >::CollectiveOp;

using GemmKernel = cutlass::gemm::kernel::GemmUniversal<
    cute::Shape<int,int,int,int>,
    CollectiveMainloop,
    CollectiveEpilogue
>;
using Gemm = cutlass::gemm::device::GemmUniversalAdapter<GemmKernel>;

// Force the device kernel symbol into the cubin without needing a host main.
auto* _anchor = &cutlass::device_kernel<GemmKernel>;


// ===== COMPILED SASS (sm_90a) =====

	.target	sm_90a

	.elftype	@"ET_EXEC"


//--------------------- .note.nv.tkinfo           --------------------------
	.section	.note.nv.tkinfo,"",@"SHT_NOTE"
	.sectionflags	@"SHF_NOTE_NV_TKINFO"
	.tkinfo
        /*0018*/ 	.word	0x00000002
        /*0030*/ 	.string	""
        /*0030*/ 	.string	"ptxas"
        /*0030*/ 	.string	"Cuda compilation tools, release 13.0, V13.0.88"
        /*0030*/ 	.string	"Build cuda_13.0.r13.0/compiler.36424714_0"
        /*0030*/ 	.string	"-arch sm_90a -m 64 "



//--------------------- .note.nv.cuinfo           --------------------------
	.section	.note.nv.cuinfo,"",@"SHT_NOTE"
	.sectionflags	@"SHF_NOTE_NV_CUINFO"
        /*0018*/ 	.short	0x0002
        /*001a*/ 	.short	0x005a
        /*001c*/ 	.short	0x0082
	.zero		2


//--------------------- .nv.info                  --------------------------
	.section	.nv.info,"",@"SHT_CUDA_INFO"
	.align	4


	//----- nvinfo : EIATTR_REGCOUNT
	.align		4
        /*0000*/ 	.byte	0x04, 0x2f
        /*0002*/ 	.short	(.L_12 - .L_11)
	.align		4
.L_11:
        /*0004*/ 	.word	index@(_ZN7cutlass13device_kernelINS_4gemm6kernel13GemmUniversalIN4cute5tupleIJiiiiEEENS1_10collective13CollectiveMmaINS1_37MainloopSm90TmaGmmaWarpSpecializedFP8ILi5ENS5_IJNS4_1CILi2EEENSA_ILi1EEESC_EEENS1_35KernelTmaWarpSpecializedCooperativeEEENS5_IJNSA_ILi256EEENSA_ILi64EEENSA_ILi128EEEEEENS_12float_e5m2_tENS5_IJlSC_lEEESK_SL_NS4_8TiledMMAINS4_8MMA_AtomIJNS4_4SM904GMMA30MMA_64x64x32_F32E5M2E5M2_SS_TNILNSP_7ScaleInE1ELSR_1EEEEEENS4_6LayoutISD_NS5_IJSC_NSA_ILi0EEESV_EEEEENS5_IJNS4_10UnderscoreESY_SY_EEEEENS4_13SM90_TMA_LOADENS4_14ComposedLayoutINS4_7SwizzleILi3ELi4ELi3EEENS4_18smem_ptr_flag_bitsILi8EEENSU_INS5_IJNSA_ILi8EEESI_EEENS5_IJSI_SC_EEEEEEEvNS4_8identityENS4_23SM90_TMA_LOAD_MULTICASTES1B_vS1C_EENS_8epilogue10collective6detail29Sm90TmaWarpSpecializedAdapterINS1G_15DefaultEpilogueISK_SL_SL_NS1F_6thread17LinearCombinationISK_Li1EffLNS1K_9ScaleType4KindE0ELNS_15FloatRoundStyleE2ESK_EENS1_15EpilogueDefaultEEEEEvvEEEEvNT_6ParamsE)
        /*0008*/ 	.word	0x000000a8


	//----- nvinfo : EIATTR_FRAME_SIZE
	.align		4
.L_12:
        /*000c*/ 	.byte	0x04, 0x11
        /*000e*/ 	.short	(.L_14 - .L_13)
	.align		4
.L_13:
        /*0010*/ 	.word	index@(_ZN7cutlass13device_kernelINS_4gemm6kernel13GemmUniversalIN4cute5tupleIJiiiiEEENS1_10collective13CollectiveMmaINS1_37MainloopSm90TmaGmmaWarpSpecializedFP8ILi5ENS5_IJNS4_1CILi2EEENSA_ILi1EEESC_EEENS1_35KernelTmaWarpSpecializedCooperativeEEENS5_IJNSA_ILi256EEENSA_ILi64EEENSA_ILi128EEEEEENS_12float_e5m2_tENS5_IJlSC_lEEESK_SL_NS4_8TiledMMAINS4_8MMA_AtomIJNS4_4SM904GMMA30MMA_64x64x32_F32E5M2E5M2_SS_TNILNSP_7ScaleInE1ELSR_1EEEEEENS4_6LayoutISD_NS5_IJSC_NSA_ILi0EEESV_EEEEENS5_IJNS4_10UnderscoreESY_SY_EEEEENS4_13SM90_TMA_LOADENS4_14ComposedLayoutINS4_7SwizzleILi3ELi4ELi3EEENS4_18smem_ptr_flag_bitsILi8EEENSU_INS5_IJNSA_ILi8EEESI_EEENS5_IJSI_SC_EEEEEEEvNS4_8identityENS4_23SM90_TMA_LOAD_MULTICASTES1B_vS1C_EENS_8epilogue10collective6detail29Sm90TmaWarpSpecializedAdapterINS1G_15DefaultEpilogueISK_SL_SL_NS1F_6thread17LinearCombinationISK_Li1EffLNS1K_9ScaleType4KindE0ELNS_15FloatRoundStyleE2ESK_EENS1_15EpilogueDefaultEEEEEvvEEEEvNT_6ParamsE)
        /*0014*/ 	.word	0x00000000


	//----- nvinfo : EIATTR_MIN_STACK_SIZE
	.align		4
.L_14:
        /*0018*/ 	.byte	0x04, 0x12
        /*001a*/ 	.short	(.L_16 - .L_15)
	.align		4
.L_15:
        /*001c*/ 	.word	index@(_ZN7cutlass13device_kernelINS_4gemm6kernel13GemmUniversalIN4cute5tupleIJiiiiEEENS1_10collective13CollectiveMmaINS1_37MainloopSm90TmaGmmaWarpSpecializedFP8ILi5ENS5_IJNS4_1CILi2EEENSA_ILi1EEESC_EEENS1_35KernelTmaWarpSpecializedCooperativeEEENS5_IJNSA_ILi256EEENSA_ILi64EEENSA_ILi128EEEEEENS_12float_e5m2_tENS5_IJlSC_lEEESK_SL_NS4_8TiledMMAINS4_8MMA_AtomIJNS4_4SM904GMMA30MMA_64x64x32_F32E5M2E5M2_SS_TNILNSP_7ScaleInE1ELSR_1EEEEEENS4_6LayoutISD_NS5_IJSC_NSA_ILi0EEESV_EEEEENS5_IJNS4_10UnderscoreESY_SY_EEEEENS4_13SM90_TMA_LOADENS4_14ComposedLayoutINS4_7SwizzleILi3ELi4ELi3EEENS4_18smem_ptr_flag_bitsILi8EEENSU_INS5_IJNSA_ILi8EEESI_EEENS5_IJSI_SC_EEEEEEEvNS4_8identityENS4_23SM90_TMA_LOAD_MULTICASTES1B_vS1C_EENS_8epilogue10collective6detail29Sm90TmaWarpSpecializedAdapterINS1G_15DefaultEpilogueISK_SL_SL_NS1F_6thread17LinearCombinationISK_Li1EffLNS1K_9ScaleType4KindE0ELNS_15FloatRoundStyleE2ESK_EENS1_15EpilogueDefaultEEEEEvvEEEEvNT_6ParamsE)
        /*0020*/ 	.word	0x00000000
.L_16:


//--------------------- .nv.compat                --------------------------
	.section	.nv.compat,"",@"SHT_CUDA_COMPAT_INFO"
	.align	4
        /*0000*/ 	.byte	0x02, 0x09, 0x01, 0x00, 0x02, 0x02, 0x04, 0x00, 0x02, 0x05, 0x05, 0x00, 0x03, 0x07, 0x01, 0x01
        /*0010*/ 	.byte	0x02, 0x03, 0x01, 0x00, 0x02, 0x06, 0x01, 0x00, 0x04, 0x0b, 0x08, 0x00, 0x00, 0x00, 0x00, 0x00
        /*0020*/ 	.byte	0x00, 0x00, 0x00, 0x00


//--------------------- .nv.info._ZN7cutlass13device_kernelINS_4gemm6kernel13GemmUniversalIN4cute5tupleIJiiiiEEENS1_10collective13CollectiveMmaINS1_37MainloopSm90TmaGmmaWarpSpecializedFP8ILi5ENS5_IJNS4_1CILi2EEENSA_ILi1EEESC_EEENS1_35KernelTmaWarpSpecializedCooperativeEEENS5_IJNSA_ILi256EEENSA_ILi64EEENSA_ILi128EEEEEENS_12float_e5m2_tENS5_IJlSC_lEEESK_SL_NS4_8TiledMMAINS4_8MMA_AtomIJNS4_4SM904GMMA30MMA_64x64x32_F32E5M2E5M2_SS_TNILNSP_7ScaleInE1ELSR_1EEEEEENS4_6LayoutISD_NS5_IJSC_NSA_ILi0EEESV_EEEEENS5_IJNS4_10UnderscoreESY_SY_EEEEENS4_13SM90_TMA_LOADENS4_14ComposedLayoutINS4_7SwizzleILi3ELi4ELi3EEENS4_18smem_ptr_flag_bitsILi8EEENSU_INS5_IJNSA_ILi8EEESI_EEENS5_IJSI_SC_EEEEEEEvNS4_8identityENS4_23SM90_TMA_LOAD_MULTICASTES1B_vS1C_EENS_8epilogue10collective6detail29Sm90TmaWarpSpecializedAdapterINS1G_15DefaultEpilogueISK_SL_SL_NS1F_6thread17LinearCombinationISK_Li1EffLNS1K_9ScaleType4KindE0ELNS_15FloatRoundStyleE2ESK_EENS1_15EpilogueDefaultEEEEEvvEEEEvNT_6ParamsE --------------------------
	.section	.nv.info._ZN7cutlass13device_kernelINS_4gemm6kernel13GemmUniversalIN4cute5tupleIJiiiiEEENS1_10collective13CollectiveMmaINS1_37MainloopSm90TmaGmmaWarpSpecializedFP8ILi5ENS5_IJNS4_1CILi2EEENSA_ILi1EEESC_EEENS1_35KernelTmaWarpSpecializedCooperativeEEENS5_IJNSA_ILi256EEENSA_ILi64EEENSA_ILi128EEEEEENS_12float_e5m2_tENS5_IJlSC_lEEESK_SL_NS4_8TiledMMAINS4_8MMA_AtomIJNS4_4SM904GMMA30MMA_64x64x32_F32E5M2E5M2_SS_TNILNSP_7ScaleInE1ELSR_1EEEEEENS4_6LayoutISD_NS5_IJSC_NSA_ILi0EEESV_EEEEENS5_IJNS4_10UnderscoreESY_SY_EEEEENS4_13SM90_TMA_LOADENS4_14ComposedLayoutINS4_7SwizzleILi3ELi4ELi3EEENS4_18smem_ptr_flag_bitsILi8EEENSU_INS5_IJNSA_ILi8EEESI_EEENS5_IJSI_SC_EEEEEEEvNS4_8identityENS4_23SM90_TMA_LOAD_MULTICASTES1B_vS1C_EENS_8epilogue10collective6detail29Sm90TmaWarpSpecializedAdapterINS1G_15DefaultEpilogueISK_SL_SL_NS1F_6thread17LinearCombinationISK_Li1EffLNS1K_9ScaleType4KindE0ELNS_15FloatRoundStyleE2ESK_EENS1_15EpilogueDefaultEEEEEvvEEEEvNT_6ParamsE,"",@"SHT_CUDA_INFO"
	.sectionflags	@""
	.align	4


	//----- nvinfo : EIATTR_CUDA_API_VERSION
	.align		4
        /*0000*/ 	.byte	0x04, 0x37
        /*0002*/ 	.short	(.L_18 - .L_17)
.L_17:
        /*0004*/ 	.word	0x00000082


	//----- nvinfo : EIATTR_KPARAM_INFO
	.align		4
.L_18:
        /*0008*/ 	.byte	0x04, 0x17
        /*000a*/ 	.short	(.L_20 - .L_19)
.L_19:
        /*000c*/ 	.word	0x00000000
        /*0010*/ 	.short	0x0000
        /*0012*/ 	.short	0x0070
        /*0014*/ 	.byte	0x00, 0xf0, 0x01, 0x10


	//----- nvinfo : EIATTR_SPARSE_MMA_MASK
	.align		4
.L_20:
        /*0018*/ 	.byte	0x03, 0x50
        /*001a*/ 	.short	0x0000


	//----- nvinfo : EIATTR_MAXREG_COUNT
	.align		4
        /*001c*/ 	.byte	0x03, 0x1b
        /*001e*/ 	.short	0x00a8


	//----- nvinfo : EIATTR_NUM_BARRIERS
	.align		4
        /*0020*/ 	.byte	0x02, 0x4c
        /*0022*/ 	.byte	0x01
	.zero		1


	//----- nvinfo : EIATTR_MERCURY_ISA_VERSION
	.align		4
        /*0024*/ 	.byte	0x03, 0x5f
        /*0026*/ 	.short	0x0101


	//----- nvinfo : EIATTR_INT_WARP_WIDE_INSTR_OFFSETS
	.align		4
        /*0028*/ 	.byte	0x04, 0x31
        /*002a*/ 	.short	(.L_22 - .L_21)


	//   ....[0]....
.L_21:
        /*002c*/ 	.word	0x000004c0


	//   ....[1]....
        /*0030*/ 	.word	0x000004f0


	//   ....[2]....
        /*0034*/ 	.word	0x00000670


	//----- nvinfo : EIATTR_COOP_GROUP_MASK_REGIDS
	.align		4
.L_22:
        /*0038*/ 	.byte	0x04, 0x29
        /*003a*/ 	.short	(.L_24 - .L_23)


	//   ....[0]....
.L_23:
        /*003c*/ 	.word	0xffffffff


	//   ....[1]....
        /*0040*/ 	.word	0xffffffff


	//   ....[2]....
        /*0044*/ 	.word	0xffffffff


	//   ....[3]....
        /*0048*/ 	.word	0xffffffff


	//   ....[4]....
        /*004c*/ 	.word	0xffffffff


	//   ....[5]....
        /*0050*/ 	.word	0xffffffff


	//----- nvinfo : EIATTR_COOP_GROUP_INSTR_OFFSETS
	.align		4
.L_24:
        /*0054*/ 	.byte	0x04, 0x28
        /*0056*/ 	.short	(.L_26 - .L_25)


	//   ....[0]....
.L_25:
        /*0058*/ 	.word	0x00000060


	//   ....[1]....
        /*005c*/ 	.word	0x00000070


	//   ....[2]....
        /*0060*/ 	.word	0x00000130


	//   ....[3]....
        /*0064*/ 	.word	0x000002f0


	//   ....[4]....
        /*0068*/ 	.word	0x00000810


	//   ....[5]....
        /*006c*/ 	.word	0x00001290


	//----- nvinfo : EIATTR_REG_RECONFIG
	.align		4
.L_26:
        /*0070*/ 	.byte	0x01, 0x54
	.zero		2


	//----- nvinfo : EIATTR_MBARRIER_INSTR_OFFSETS
	.align		4
        /*0074*/ 	.byte	0x04, 0x39
        /*0076*/ 	.short	(.L_28 - .L_27)


	//   ....[0]....
.L_27:
        /*0078*/ 	.word	0x00000230
        /*007c*/ 	.word	0x000000ff
        /*0080*/ 	.word	0x00000000
        /*0084*/ 	.short	0x0100
        /*0086*/ 	.byte	0x08
	.zero		1


	//   ....[1]....
        /*0088*/ 	.word	0x00000240
        /*008c*/ 	.word	0x000000ff
        /*0090*/ 	.word	0x00000028
        /*0094*/ 	.short	0x0100
        /*0096*/ 	.byte	0x08
	.zero		1


	//   ....[2]....
        /*0098*/ 	.word	0x00000250
        /*009c*/ 	.word	0x000000ff
        /*00a0*/ 	.word	0x00000008
        /*00a4*/ 	.short	0x0100
        /*00a6*/ 	.byte	0x08
	.zero		1


	//   ....[3]....
        /*00a8*/ 	.word	0x00000260
        /*00ac*/ 	.word	0x000000ff
        /*00b0*/ 	.word	0x00000030
        /*00b4*/ 	.short	0x0100
        /*00b6*/ 	.byte	0x08
	.zero		1


	//   ....[4]....
        /*00b8*/ 	.word	0x00000270
        /*00bc*/ 	.word	0x000000ff
        /*00c0*/ 	.word	0x00000010
        /*00c4*/ 	.short	0x0100
        /*00c6*/ 	.byte	0x08
	.zero		1


	//   ....[5]....
        /*00c8*/ 	.word	0x00000280
        /*00cc*/ 	.word	0x000000ff
        /*00d0*/ 	.word	0x00000038
        /*00d4*/ 	.short	0x0100
        /*00d6*/ 	.byte	0x08
	.zero		1


	//   ....[6]....
        /*00d8*/ 	.word	0x00000290
        /*00dc*/ 	.word	0x000000ff
        /*00e0*/ 	.word	0x00000018
        /*00e4*/ 	.short	0x0100
        /*00e6*/ 	.byte	0x08
	.zero		1


	//   ....[7]....
        /*00e8*/ 	.word	0x000002a0
        /*00ec*/ 	.word	0x000000ff
        /*00f0*/ 	.word	0x00000040
        /*00f4*/ 	.short	0x0100
        /*00f6*/ 	.byte	0x08
	.zero		1


	//   ....[8]....
        /*00f8*/ 	.word	0x000002b0
        /*00fc*/ 	.word	0x000000ff
        /*0100*/ 	.word	0x00000020
        /*0104*/ 	.short	0x0100
        /*0106*/ 	.byte	0x08
	.zero		1


	//   ....[9]....
        /*0108*/ 	.word	0x000002c0
        /*010c*/ 	.word	0x000000ff
        /*0110*/ 	.word	0x00000048
        /*0114*/ 	.short	0x0100
        /*0116*/ 	.byte	0x08
	.zero		1


	//   ....[10]....
        /*0118*/ 	.word	0x00000700
        /*011c*/ 	.word	0x000000ff
        /*0120*/ 	.word	0x00000060
        /*0124*/ 	.short	0x0100
        /*0126*/ 	.byte	0x06
	.zero		1


	//   ....[11]....
        /*0128*/ 	.word	0x000007a0
        /*012c*/ 	.word	0x000000ff
        /*0130*/ 	.word	0x00000068
        /*0134*/ 	.short	0x0100
        /*0136*/ 	.byte	0x06
	.zero		1


	//   ....[12]....
        /*0138*/ 	.word	0x000017c0
        /*013c*/ 	.word	0x000000ff
        /*0140*/ 	.word	0x00000000
        /*0144*/ 	.short	0x010a
        /*0146*/ 	.byte	0x06
	.zero		1


	//   ....[13]....
        /*0148*/ 	.word	0x00001800
        /*014c*/ 	.word	0x000000ff
        /*0150*/ 	.word	0x00000000
        /*0154*/ 	.short	0x010a
        /*0156*/ 	.byte	0x06
	.zero		1


	//   ....[14]....
        /*0158*/ 	.word	0x000022f0
        /*015c*/ 	.word	0x000000ff
        /*0160*/ 	.word	0x00000000
        /*0164*/ 	.short	0x010a
        /*0166*/ 	.byte	0x0d
	.zero		1


	//   ....[15]....
        /*0168*/ 	.word	0x00002330
        /*016c*/ 	.word	0x000000ff
        /*0170*/ 	.word	0x00000000
        /*0174*/ 	.short	0x010a
        /*0176*/ 	.byte	0x0d
	.zero		1


	//   ....[16]....
        /*0178*/ 	.word	0x00002b20
        /*017c*/ 	.word	0x0000000e
        /*0180*/ 	.word	0x00000000
        /*0184*/ 	.short	0x0101
        /*0186*/ 	.byte	0x3f
	.zero		1


	//   ....[17]....
        /*0188*/ 	.word	0x000031c0
        /*018c*/ 	.word	0x0000000c
        /*0190*/ 	.word	0x00000000
        /*0194*/ 	.short	0x0101
        /*0196*/ 	.byte	0x3f
	.zero		1


	//   ....[18]....
        /*0198*/ 	.word	0x00008c40
        /*019c*/ 	.word	0x00000015
        /*01a0*/ 	.word	0x00000028
        /*01a4*/ 	.short	0x010a
        /*01a6*/ 	.byte	0x3f
	.zero		1


	//   ....[19]....
        /*01a8*/ 	.word	0x00008fc0
        /*01ac*/ 	.word	0x00000008
        /*01b0*/ 	.word	0x00000068
        /*01b4*/ 	.short	0x0101
        /*01b6*/ 	.byte	0x3f
	.zero		1


	//   ....[20]....
        /*01b8*/ 	.word	0x000096f0
        /*01bc*/ 	.word	0x00000006
        /*01c0*/ 	.word	0x00000000
        /*01c4*/ 	.short	0x010a
        /*01c6*/ 	.byte	0x3f
	.zero		1


	//   ....[21]....
        /*01c8*/ 	.word	0x00009770
        /*01cc*/ 	.word	0x00000007
        /*01d0*/ 	.word	0x00000000
        /*01d4*/ 	.short	0x010a
        /*01d6*/ 	.byte	0x3f
	.zero		1


	//   ....[22]....
        /*01d8*/ 	.word	0x00009800
        /*01dc*/ 	.word	0x0000000a
        /*01e0*/ 	.word	0x00000000
        /*01e4*/ 	.short	0x010a
        /*01e6*/ 	.byte	0x3f
	.zero		1


	//   ....[23]....
        /*01e8*/ 	.word	0x00009890
        /*01ec*/ 	.word	0x0000000b
        /*01f0*/ 	.word	0x00000000
        /*01f4*/ 	.short	0x010a
        /*01f6*/ 	.byte	0x3f
	.zero		1


	//   ....[24]....
        /*01f8*/ 	.word	0x00009920
        /*01fc*/ 	.word	0x00000003
        /*0200*/ 	.word	0x00000000
        /*0204*/ 	.short	0x010a
        /*0206*/ 	.byte	0x3f
	.zero		1


	//   ....[25]....
        /*0208*/ 	.word	0x00009990
        /*020c*/ 	.word	0x0000000d
        /*0210*/ 	.word	0x00000000
        /*0214*/ 	.short	0x010a
        /*0216*/ 	.byte	0x3f
	.zero		1


	//   ....[26]....
        /*0218*/ 	.word	0x000099f0
        /*021c*/ 	.word	0x0000000f
        /*0220*/ 	.word	0x00000000
        /*0224*/ 	.short	0x010a
        /*0226*/ 	.byte	0x3f
	.zero		1


	//   ....[27]....
        /*0228*/ 	.word	0x00009ac0
        /*022c*/ 	.word	0x00000015
        /*0230*/ 	.word	0x00000028
        /*0234*/ 	.short	0x010a
        /*0236*/ 	.byte	0x3f
	.zero		1


	//   ....[28]....
        /*0238*/ 	.word	0x00009b90
        /*023c*/ 	.word	0x00000006
        /*0240*/ 	.word	0x00000000
        /*0244*/ 	.short	0x010a
        /*0246*/ 	.byte	0x3f
	.zero		1


	//   ....[29]....
        /*0248*/ 	.word	0x00009be0
        /*024c*/ 	.word	0x00000007
        /*0250*/ 	.word	0x00000000
        /*0254*/ 	.short	0x010a
        /*0256*/ 	.byte	0x3f
	.zero		1


	//   ....[30]....
        /*0258*/ 	.word	0x00009c30
        /*025c*/ 	.word	0x0000000a
        /*0260*/ 	.word	0x00000000
        /*0264*/ 	.short	0x010a
        /*0266*/ 	.byte	0x3f
	.zero		1


	//   ....[31]....
        /*0268*/ 	.word	0x00009c80
        /*026c*/ 	.word	0x0000000b
        /*0270*/ 	.word	0x00000000
        /*0274*/ 	.short	0x010a
        /*0276*/ 	.byte	0x3f
	.zero		1


	//----- nvinfo : EIATTR_NUM_MBARRIERS
	.align		4
.L_28:
        /*0278*/ 	.byte	0x03, 0x38
        /*027a*/ 	.short	0x000c


	//----- nvinfo : EIATTR_EXIT_INSTR_OFFSETS
	.align		4
        /*027c*/ 	.byte	0x04, 0x1c
        /*027e*/ 	.short	(.L_30 - .L_29)


	//   ....[0]....
.L_29:
        /*0280*/ 	.word	0x00000970


	//   ....[1]....
        /*0284*/ 	.word	0x00001160


	//   ....[2]....
        /*0288*/ 	.word	0x00008350


	//   ....[3]....
        /*028c*/ 	.word	0x000088b0


	//   ....[4]....
        /*0290*/ 	.word	0x00009970


	//----- nvinfo : EIATTR_MAX_THREADS
	.align		4
.L_30:
        /*0294*/ 	.byte	0x04, 0x05
        /*0296*/ 	.short	(.L_32 - .L_31)
.L_31:
        /*0298*/ 	.word	0x00000180
        /*029c*/ 	.word	0x00000001
        /*02a0*/ 	.word	0x00000001


	//----- nvinfo : EIATTR_CRS_STACK_SIZE
	.align		4
.L_32:
        /*02a4*/ 	.byte	0x04, 0x1e
        /*02a6*/ 	.short	(.L_34 - .L_33)
.L_33:
        /*02a8*/ 	.word	0x00000000


	//----- nvinfo : EIATTR_CBANK_PARAM_SIZE
	.align		4
.L_34:
        /*02ac*/ 	.byte	0x03, 0x19
        /*02ae*/ 	.short	0x0470


	//----- nvinfo : EIATTR_PARAM_CBANK
	.align		4
        /*02b0*/ 	.byte	0x04, 0x0a
        /*02b2*/ 	.short	(.L_36 - .L_35)
	.align		4
.L_35:
        /*02b4*/ 	.word	index@(.nv.constant0._ZN7cutlass13device_kernelINS_4gemm6kernel13GemmUniversalIN4cute5tupleIJiiiiEEENS1_10collective13CollectiveMmaINS1_37MainloopSm90TmaGmmaWarpSpecializedFP8ILi5ENS5_IJNS4_1CILi2EEENSA_ILi1EEESC_EEENS1_35KernelTmaWarpSpecializedCooperativeEEENS5_IJNSA_ILi256EEENSA_ILi64EEENSA_ILi128EEEEEENS_12float_e5m2_tENS5_IJlSC_lEEESK_SL_NS4_8TiledMMAINS4_8MMA_AtomIJNS4_4SM904GMMA30MMA_64x64x32_F32E5M2E5M2_SS_TNILNSP_7ScaleInE1ELSR_1EEEEEENS4_6LayoutISD_NS5_IJSC_NSA_ILi0EEESV_EEEEENS5_IJNS4_10UnderscoreESY_SY_EEEEENS4_13SM90_TMA_LOADENS4_14ComposedLayoutINS4_7SwizzleILi3ELi4ELi3EEENS4_18smem_ptr_flag_bitsILi8EEENSU_INS5_IJNSA_ILi8EEESI_EEENS5_IJSI_SC_EEEEEEEvNS4_8identityENS4_23SM90_TMA_LOAD_MULTICASTES1B_vS1C_EENS_8epilogue10collective6detail29Sm90TmaWarpSpecializedAdapterINS1G_15DefaultEpilogueISK_SL_SL_NS1F_6thread17LinearCombinationISK_Li1EffLNS1K_9ScaleType4KindE0ELNS_15FloatRoundStyleE2ESK_EENS1_15EpilogueDefaultEEEEEvvEEEEvNT_6ParamsE)
        /*02b8*/ 	.short	0x0210
        /*02ba*/ 	.short	0x0470


	//----- nvinfo : EIATTR_SW_WAR
	.align		4
.L_36:
        /*02bc*/ 	.byte	0x04, 0x36
        /*02be*/ 	.short	(.L_38 - .L_37)
.L_37:
        /*02c0*/ 	.word	0x00000008
.L_38:


//--------------------- .nv.callgraph             --------------------------
	.section	.nv.callgraph,"",@"SHT_CUDA_CALLGRAPH"
	.align	4
	.sectionentsize	8
	.align		4
        /*0000*/ 	.word	0x00000000
	.align		4
        /*0004*/ 	.word	0xffffffff
	.align		4
        /*0008*/ 	.word	0x00000000
	.align		4
        /*000c*/ 	.word	0xfffffffe
	.align		4
        /*0010*/ 	.word	0x00000000
	.align		4
        /*0014*/ 	.word	0xfffffffd
	.align		4
        /*0018*/ 	.word	0x00000000
	.align		4
        /*001c*/ 	.word	0xfffffffc


//--------------------- .nv.constant4             --------------------------
	.section	.nv.constant4,"a",@progbits
	.align	8
	.align		8
.nv.constant4:
        /*0000*/ 	.dword	_ZN40_INTERNAL_ac70734d_4_k_cu_f261289f_166404cuda3std3__45__cpo5beginE
	.align		8
        /*0008*/ 	.dword	_ZN40_INTERNAL_ac70734d_4_k_cu_f261289f_166404cuda3std3__45__cpo3endE
	.align		8
        /*0010*/ 	.dword	_ZN40_INTERNAL_ac70734d_4_k_cu_f261289f_166404cuda3std3__45__cpo6cbeginE
	.align		8
        /*0018*/ 	.dword	_ZN40_INTERNAL_ac70734d_4_k_cu_f261289f_166404cuda3std3__45__cpo4cendE
	.align		8
        /*0020*/ 	.dword	_ZN40_INTERNAL_ac70734d_4_k_cu_f261289f_166404cuda3std3__442_GLOBAL__N__ac70734d_4_k_cu_f261289f_166406ignoreE
	.align		8
        /*0028*/ 	.dword	_ZN40_INTERNAL_ac70734d_4_k_cu_f261289f_166404cuda3std3__419piecewise_constructE
	.align		8
        /*0030*/ 	.dword	_ZN40_INTERNAL_ac70734d_4_k_cu_f261289f_166404cuda3std3__48in_placeE
	.align		8
        /*0038*/ 	.dword	_ZN40_INTERNAL_ac70734d_4_k_cu_f261289f_166404cuda3std6ranges3__45__cpo4swapE
	.align		8
        /*0040*/ 	.dword	_ZN40_INTERNAL_ac70734d_4_k_cu_f261289f_166404cuda3std6ranges3__45__cpo9iter_moveE
	.align		8
        /*0048*/ 	.dword	_ZN40_INTERNAL_ac70734d_4_k_cu_f261289f_166404cute7productE
	.align		8
        /*0050*/ 	.dword	_ZN40_INTERNAL_ac70734d_4_k_cu_f261289f_166404cute1_E


//--------------------- .text._ZN7cutlass13device_kernelINS_4gemm6kernel13GemmUniversalIN4cute5tupleIJiiiiEEENS1_10collective13CollectiveMmaINS1_37MainloopSm90TmaGmmaWarpSpecializedFP8ILi5ENS5_IJNS4_1CILi2EEENSA_ILi1EEESC_EEENS1_35KernelTmaWarpSpecializedCooperativeEEENS5_IJNSA_ILi256EEENSA_ILi64EEENSA_ILi128EEEEEENS_12float_e5m2_tENS5_IJlSC_lEEESK_SL_NS4_8TiledMMAINS4_8MMA_AtomIJNS4_4SM904GMMA30MMA_64x64x32_F32E5M2E5M2_SS_TNILNSP_7ScaleInE1ELSR_1EEEEEENS4_6LayoutISD_NS5_IJSC_NSA_ILi0EEESV_EEEEENS5_IJNS4_10UnderscoreESY_SY_EEEEENS4_13SM90_TMA_LOADENS4_14ComposedLayoutINS4_7SwizzleILi3ELi4ELi3EEENS4_18smem_ptr_flag_bitsILi8EEENSU_INS5_IJNSA_ILi8EEESI_EEENS5_IJSI_SC_EEEEEEEvNS4_8identityENS4_23SM90_TMA_LOAD_MULTICASTES1B_vS1C_EENS_8epilogue10collective6detail29Sm90TmaWarpSpecializedAdapterINS1G_15DefaultEpilogueISK_SL_SL_NS1F_6thread17LinearCombinationISK_Li1EffLNS1K_9ScaleType4KindE0ELNS_15FloatRoundStyleE2ESK_EENS1_15EpilogueDefaultEEEEEvvEEEEvNT_6ParamsE --------------------------
	.section	.text._ZN7cutlass13device_kernelINS_4gemm6kernel13GemmUniversalIN4cute5tupleIJiiiiEEENS1_10collective13CollectiveMmaINS1_37MainloopSm90TmaGmmaWarpSpecializedFP8ILi5ENS5_IJNS4_1CILi2EEENSA_ILi1EEESC_EEENS1_35KernelTmaWarpSpecializedCooperativeEEENS5_IJNSA_ILi256EEENSA_ILi64EEENSA_ILi128EEEEEENS_12float_e5m2_tENS5_IJlSC_lEEESK_SL_NS4_8TiledMMAINS4_8MMA_AtomIJNS4_4SM904GMMA30MMA_64x64x32_F32E5M2E5M2_SS_TNILNSP_7ScaleInE1ELSR_1EEEEEENS4_6LayoutISD_NS5_IJSC_NSA_ILi0EEESV_EEEEENS5_IJNS4_10UnderscoreESY_SY_EEEEENS4_13SM90_TMA_LOADENS4_14ComposedLayoutINS4_7SwizzleILi3ELi4ELi3EEENS4_18smem_ptr_flag_bitsILi8EEENSU_INS5_IJNSA_ILi8EEESI_EEENS5_IJSI_SC_EEEEEEEvNS4_8identityENS4_23SM90_TMA_LOAD_MULTICASTES1B_vS1C_EENS_8epilogue10collective6detail29Sm90TmaWarpSpecializedAdapterINS1G_15DefaultEpilogueISK_SL_SL_NS1F_6thread17LinearCombinationISK_Li1EffLNS1K_9ScaleType4KindE0ELNS_15FloatRoundStyleE2ESK_EENS1_15EpilogueDefaultEEEEEvvEEEEvNT_6ParamsE,"ax",@progbits
	.align	128
.text._ZN7cutlass13device_kernelINS_4gemm6kernel13GemmUniversalIN4cute5tupleIJiiiiEEENS1_10collective13CollectiveMmaINS1_37MainloopSm90TmaGmmaWarpSpecializedFP8ILi5ENS5_IJNS4_1CILi2EEENSA_ILi1EEESC_EEENS1_35KernelTmaWarpSpecializedCooperativeEEENS5_IJNSA_ILi256EEENSA_ILi64EEENSA_ILi128EEEEEENS_12float_e5m2_tENS5_IJlSC_lEEESK_SL_NS4_8TiledMMAINS4_8MMA_AtomIJNS4_4SM904GMMA30MMA_64x64x32_F32E5M2E5M2_SS_TNILNSP_7ScaleInE1ELSR_1EEEEEENS4_6LayoutISD_NS5_IJSC_NSA_ILi0EEESV_EEEEENS5_IJNS4_10UnderscoreESY_SY_EEEEENS4_13SM90_TMA_LOADENS4_14ComposedLayoutINS4_7SwizzleILi3ELi4ELi3EEENS4_18smem_ptr_flag_bitsILi8EEENSU_INS5_IJNSA_ILi8EEESI_EEENS5_IJSI_SC_EEEEEEEvNS4_8identityENS4_23SM90_TMA_LOAD_MULTICASTES1B_vS1C_EENS_8epilogue10collective6detail29Sm90TmaWarpSpecializedAdapterINS1G_15DefaultEpilogueISK_SL_SL_NS1F_6thread17LinearCombinationISK_Li1EffLNS1K_9ScaleType4KindE0ELNS_15FloatRoundStyleE2ESK_EENS1_15EpilogueDefaultEEEEEvvEEEEvNT_6ParamsE:
        .type           _ZN7cutlass13device_kernelINS_4gemm6kernel13GemmUniversalIN4cute5tupleIJiiiiEEENS1_10collective13CollectiveMmaINS1_37MainloopSm90TmaGmmaWarpSpecializedFP8ILi5ENS5_IJNS4_1CILi2EEENSA_ILi1EEESC_EEENS1_35KernelTmaWarpSpecializedCooperativeEEENS5_IJNSA_ILi256EEENSA_ILi64EEENSA_ILi128EEEEEENS_12float_e5m2_tENS5_IJlSC_lEEESK_SL_NS4_8TiledMMAINS4_8MMA_AtomIJNS4_4SM904GMMA30MMA_64x64x32_F32E5M2E5M2_SS_TNILNSP_7ScaleInE1ELSR_1EEEEEENS4_6LayoutISD_NS5_IJSC_NSA_ILi0EEESV_EEEEENS5_IJNS4_10UnderscoreESY_SY_EEEEENS4_13SM90_TMA_LOADENS4_14ComposedLayoutINS4_7SwizzleILi3ELi4ELi3EEENS4_18smem_ptr_flag_bitsILi8EEENSU_INS5_IJNSA_ILi8EEESI_EEENS5_IJSI_SC_EEEEEEEvNS4_8identityENS4_23SM90_TMA_LOAD_MULTICASTES1B_vS1C_EENS_8epilogue10collective6detail29Sm90TmaWarpSpecializedAdapterINS1G_15DefaultEpilogueISK_SL_SL_NS1F_6thread17LinearCombinationISK_Li1EffLNS1K_9ScaleType4KindE0ELNS_15FloatRoundStyleE2ESK_EENS1_15EpilogueDefaultEEEEEvvEEEEvNT_6ParamsE,@function
        .size           _ZN7cutlass13device_kernelINS_4gemm6kernel13GemmUniversalIN4cute5tupleIJiiiiEEENS1_10collective13CollectiveMmaINS1_37MainloopSm90TmaGmmaWarpSpecializedFP8ILi5ENS5_IJNS4_1CILi2EEENSA_ILi1EEESC_EEENS1_35KernelTmaWarpSpecializedCooperativeEEENS5_IJNSA_ILi256EEENSA_ILi64EEENSA_ILi128EEEEEENS_12float_e5m2_tENS5_IJlSC_lEEESK_SL_NS4_8TiledMMAINS4_8MMA_AtomIJNS4_4SM904GMMA30MMA_64x64x32_F32E5M2E5M2_SS_TNILNSP_7ScaleInE1ELSR_1EEEEEENS4_6LayoutISD_NS5_IJSC_NSA_ILi0EEESV_EEEEENS5_IJNS4_10UnderscoreESY_SY_EEEEENS4_13SM90_TMA_LOADENS4_14ComposedLayoutINS4_7SwizzleILi3ELi4ELi3EEENS4_18smem_ptr_flag_bitsILi8EEENSU_INS5_IJNSA_ILi8EEESI_EEENS5_IJSI_SC_EEEEEEEvNS4_8identityENS4_23SM90_TMA_LOAD_MULTICASTES1B_vS1C_EENS_8epilogue10collective6detail29Sm90TmaWarpSpecializedAdapterINS1G_15DefaultEpilogueISK_SL_SL_NS1F_6thread17LinearCombinationISK_Li1EffLNS1K_9ScaleType4KindE0ELNS_15FloatRoundStyleE2ESK_EENS1_15EpilogueDefaultEEEEEvvEEEEvNT_6ParamsE,(.L_x_208 - _ZN7cutlass13device_kernelINS_4gemm6kernel13GemmUniversalIN4cute5tupleIJiiiiEEENS1_10collective13CollectiveMmaINS1_37MainloopSm90TmaGmmaWarpSpecializedFP8ILi5ENS5_IJNS4_1CILi2EEENSA_ILi1EEESC_EEENS1_35KernelTmaWarpSpecializedCooperativeEEENS5_IJNSA_ILi256EEENSA_ILi64EEENSA_ILi128EEEEEENS_12float_e5m2_tENS5_IJlSC_lEEESK_SL_NS4_8TiledMMAINS4_8MMA_AtomIJNS4_4SM904GMMA30MMA_64x64x32_F32E5M2E5M2_SS_TNILNSP_7ScaleInE1ELSR_1EEEEEENS4_6LayoutISD_NS5_IJSC_NSA_ILi0EEESV_EEEEENS5_IJNS4_10UnderscoreESY_SY_EEEEENS4_13SM90_TMA_LOADENS4_14ComposedLayoutINS4_7SwizzleILi3ELi4ELi3EEENS4_18smem_ptr_flag_bitsILi8EEENSU_INS5_IJNSA_ILi8EEESI_EEENS5_IJSI_SC_EEEEEEEvNS4_8identityENS4_23SM90_TMA_LOAD_MULTICASTES1B_vS1C_EENS_8epilogue10collective6detail29Sm90TmaWarpSpecializedAdapterINS1G_15DefaultEpilogueISK_SL_SL_NS1F_6thread17LinearCombinationISK_Li1EffLNS1K_9ScaleType4KindE0ELNS_15FloatRoundStyleE2ESK_EENS1_15EpilogueDefaultEEEEEvvEEEEvNT_6ParamsE)
        .other          _ZN7cutlass13device_kernelINS_4gemm6kernel13GemmUniversalIN4cute5tupleIJiiiiEEENS1_10collective13CollectiveMmaINS1_37MainloopSm90TmaGmmaWarpSpecializedFP8ILi5ENS5_IJNS4_1CILi2EEENSA_ILi1EEESC_EEENS1_35KernelTmaWarpSpecializedCooperativeEEENS5_IJNSA_ILi256EEENSA_ILi64EEENSA_ILi128EEEEEENS_12float_e5m2_tENS5_IJlSC_lEEESK_SL_NS4_8TiledMMAINS4_8MMA_AtomIJNS4_4SM904GMMA30MMA_64x64x32_F32E5M2E5M2_SS_TNILNSP_7ScaleInE1ELSR_1EEEEEENS4_6LayoutISD_NS5_IJSC_NSA_ILi0EEESV_EEEEENS5_IJNS4_10UnderscoreESY_SY_EEEEENS4_13SM90_TMA_LOADENS4_14ComposedLayoutINS4_7SwizzleILi3ELi4ELi3EEENS4_18smem_ptr_flag_bitsILi8EEENSU_INS5_IJNSA_ILi8EEESI_EEENS5_IJSI_SC_EEEEEEEvNS4_8identityENS4_23SM90_TMA_LOAD_MULTICASTES1B_vS1C_EENS_8epilogue10collective6detail29Sm90TmaWarpSpecializedAdapterINS1G_15DefaultEpilogueISK_SL_SL_NS1F_6thread17LinearCombinationISK_Li1EffLNS1K_9ScaleType4KindE0ELNS_15FloatRoundStyleE2ESK_EENS1_15EpilogueDefaultEEEEEvvEEEEvNT_6ParamsE,@"STO_CUDA_ENTRY STV_DEFAULT"
_ZN7cutlass13device_kernelINS_4gemm6kernel13GemmUniversalIN4cute5tupleIJiiiiEEENS1_10collective13CollectiveMmaINS1_37MainloopSm90TmaGmmaWarpSpecializedFP8ILi5ENS5_IJNS4_1CILi2EEENSA_ILi1EEESC_EEENS1_35KernelTmaWarpSpecializedCooperativeEEENS5_IJNSA_ILi256EEENSA_ILi64EEENSA_ILi128EEEEEENS_12float_e5m2_tENS5_IJlSC_lEEESK_SL_NS4_8TiledMMAINS4_8MMA_AtomIJNS4_4SM904GMMA30MMA_64x64x32_F32E5M2E5M2_SS_TNILNSP_7ScaleInE1ELSR_1EEEEEENS4_6LayoutISD_NS5_IJSC_NSA_ILi0EEESV_EEEEENS5_IJNS4_10UnderscoreESY_SY_EEEEENS4_13SM90_TMA_LOADENS4_14ComposedLayoutINS4_7SwizzleILi3ELi4ELi3EEENS4_18smem_ptr_flag_bitsILi8EEENSU_INS5_IJNSA_ILi8EEESI_EEENS5_IJSI_SC_EEEEEEEvNS4_8identityENS4_23SM90_TMA_LOAD_MULTICASTES1B_vS1C_EENS_8epilogue10collective6detail29Sm90TmaWarpSpecializedAdapterINS1G_15DefaultEpilogueISK_SL_SL_NS1F_6thread17LinearCombinationISK_Li1EffLNS1K_9ScaleType4KindE0ELNS_15FloatRoundStyleE2ESK_EENS1_15EpilogueDefaultEEEEEvvEEEEvNT_6ParamsE:
[----:B------:R-:W-:Y:S01]  /*0000*/  LDC R1, c[0x0][0x28] ;  /* 0x00000a00ff017b82 */ /* 0x000fe20000000800 */
[----:B------:R-:W0:Y:S01]  /*0010*/  S2R R0, SR_TID.X ;  /* 0x0000000000007919 */ /* 0x000e220000002100 */
[----:B------:R-:W-:Y:S01]  /*0020*/  ELECT P0, URZ, PT ;  /* 0x00000000003f782f */ /* 0x000fe20003800000 */
[----:B------:R-:W-:Y:S01]  /*0030*/  BSSY B0, `(.L_x_0) ;  /* 0x000000f000007945 */ /* 0x000fe20003800000 */
[--C-:B0-----:R-:W-:Y:S02]  /*0040*/  SHF.R.U32.HI R2, RZ, 0x5, R0.reuse ;  /* 0x00000005ff027819 */ /* 0x101fe40000011600 */
[----:B------:R-:W-:-:S03]  /*0050*/  SHF.R.U32.HI R3, RZ, 0x7, R0 ;  /* 0x00000007ff037819 */ /* 0x000fc60000011600 */
[----:B------:R-:W0:Y:S04]  /*0060*/  SHFL.IDX PT, R7, R2, RZ, 0x1f ;  /* 0x00001fff02077589 */ /* 0x000e2800000e0000 */
[----:B------:R-:W1:Y:S01]  /*0070*/  SHFL.IDX PT, R3, R3, RZ, 0x1f ;  /* 0x00001fff03037589 */ /* 0x000e6200000e0000 */
[----:B0-----:R-:W-:-:S13]  /*0080*/  ISETP.NE.OR P0, PT, R7, RZ, !P0 ;  /* 0x000000ff0700720c */ /* 0x001fda0004705670 */
[----:B-1----:R-:W-:Y:S05]  /*0090*/  @P0 BRA `(.L_x_1) ;  /* 0x0000000000200947 */ /* 0x002fea0003800000 */
[----:B------:R-:W-:Y:S02]  /*00a0*/  ULDC.64 UR4, c[0x0][0x198] ;  /* 0x0000660000047ab9 */ /* 0x000fe40000000a00 */
[----:B------:R-:W-:Y:S02]  /*00b0*/  UIADD3 UR6, UP0, UR4, 0xf0, URZ ;  /* 0x000000f004067890 */ /* 0x000fe4000ff1e03f */
[----:B------:R-:W-:Y:S02]  /*00c0*/  UIADD3 UR4, UP1, UR4, 0x1f0, URZ ;  /* 0x000001f004047890 */ /* 0x000fe4000ff3e03f */
[----:B------:R-:W-:Y:S02]  /*00d0*/  UIADD3.X UR7, URZ, UR5, URZ, UP0, !UPT ;  /* 0x000000053f077290 */ /* 0x000fe400087fe43f */
[----:B------:R-:W-:-:S07]  /*00e0*/  UIADD3.X UR5, URZ, UR5, URZ, UP1, !UPT ;  /* 0x000000053f057290 */ /* 0x000fce0008ffe43f */
[----:B------:R0:W-:Y:S02]  /*00f0*/  UTMACCTL.PF [UR6] ;  /* 0x00000000060079b9 */ /* 0x0001e40008040000 */
[----:B------:R0:W-:Y:S02]  /*0100*/  UTMACCTL.PF [UR4] ;  /* 0x00000000040079b9 */ /* 0x0001e40008040000 */
[----:B0-----:R-:W-:Y:S01]  /*0110*/  NOP ;  /* 0x0000000000007918 */ /* 0x001fe20000000000 */
.L_x_1:
[----:B------:R-:W-:Y:S05]  /*0120*/  BSYNC B0 ;  /* 0x0000000000007941 */ /* 0x000fea0003800000 */
.L_x_0:
[----:B------:R-:W0:Y:S02]  /*0130*/  SHFL.IDX PT, R4, R2, RZ, 0x1f ;  /* 0x00001fff02047589 */ /* 0x000e2400000e0000 */
[----:B0-----:R-:W-:-:S13]  /*0140*/  ISETP.NE.AND P0, PT, R4, RZ, PT ;  /* 0x000000ff0400720c */ /* 0x001fda0003f05270 */
[----:B------:R-:W-:Y:S05]  /*0150*/  @P0 BRA `(.L_x_2) ;  /* 0x0000000000600947 */ /* 0x000fea0003800000 */
[----:B------:R-:W0:Y:S01]  /*0160*/  S2UR UR8, SR_CgaCtaId ;  /* 0x00000000000879c3 */ /* 0x000e220000008800 */
[----:B------:R-:W-:Y:S01]  /*0170*/  UMOV UR4, 0x400 ;  /* 0x0000040000047882 */ /* 0x000fe20000000000 */
[----:B------:R-:W-:Y:S01]  /*0180*/  UMOV UR5, 0x1 ;  /* 0x0000000100057882 */ /* 0x000fe20000000000 */
[----:B------:R-:W-:Y:S01]  /*0190*/  UMOV UR6, 0x4 ;  /* 0x0000000400067882 */ /* 0x000fe20000000000 */
[----:B------:R-:W-:Y:S01]  /*01a0*/  ELECT P0, URZ, PT ;  /* 0x00000000003f782f */ /* 0x000fe20003800000 */
[----:B------:R-:W-:-:S04]  /*01b0*/  UIADD3 UR6, -UR6, 0x100000, URZ ;  /* 0x0010000006067890 */ /* 0x000fc8000fffe13f */
[----:B------:R-:W-:Y:S02]  /*01c0*/  USHF.L.U32 UR7, UR6, 0xb, URZ ;  /* 0x0000000b06077899 */ /* 0x000fe4000800063f */
[----:B------:R-:W-:Y:S02]  /*01d0*/  USHF.L.U32 UR6, UR6, 0x1, URZ ;  /* 0x0000000106067899 */ /* 0x000fe4000800063f */
[----:B0-----:R-:W-:Y:S02]  /*01e0*/  ULEA UR8, UR8, UR4, 0x18 ;  /* 0x0000000408087291 */ /* 0x001fe4000f8ec03f */
[----:B------:R-:W-:-:S04]  /*01f0*/  UIADD3 UR4, -UR5, 0x100000, URZ ;  /* 0x0010000005047890 */ /* 0x000fc8000fffe13f */
[----:B------:R-:W-:Y:S02]  /*0200*/  USHF.L.U32 UR5, UR4, 0xb, URZ ;  /* 0x0000000b04057899 */ /* 0x000fe4000800063f */
[----:B------:R-:W-:Y:S01]  /*0210*/  USHF.L.U32 UR4, UR4, 0x1, URZ ;  /* 0x0000000104047899 */ /* 0x000fe2000800063f */
[----:B------:R-:W0:Y:S11]  /*0220*/  FENCE.VIEW.ASYNC.S ;  /* 0x00000000000073c6 */ /* 0x000e360000000000 */
[----:B0-----:R0:W1:Y:S01]  /*0230*/  SYNCS.EXCH.64 URZ, [UR8], UR4 ;  /* 0x00000004083f75b2 */ /* 0x0010620008000100 */
[----:B------:R0:W2:Y:S01]  /*0240*/  SYNCS.EXCH.64 URZ, [UR8+0x28], UR6 ;  /* 0x00002806083f75b2 */ /* 0x0000a20008000100 */
[----:B------:R0:W3:Y:S01]  /*0250*/  SYNCS.EXCH.64 URZ, [UR8+0x8], UR4 ;  /* 0x00000804083f75b2 */ /* 0x0000e20008000100 */
[----:B------:R0:W4:Y:S01]  /*0260*/  SYNCS.EXCH.64 URZ, [UR8+0x30], UR6 ;  /* 0x00003006083f75b2 */ /* 0x0001220008000100 */
[----:B------:R0:W0:Y:S01]  /*0270*/  SYNCS.EXCH.64 URZ, [UR8+0x10], UR4 ;  /* 0x00001004083f75b2 */ /* 0x0000220008000100 */
[----:B------:R0:W0:Y:S01]  /*0280*/  SYNCS.EXCH.64 URZ, [UR8+0x38], UR6 ;  /* 0x00003806083f75b2 */ /* 0x0000220008000100 */
[----:B------:R0:W0:Y:S01]  /*0290*/  SYNCS.EXCH.64 URZ, [UR8+0x18], UR4 ;  /* 0x00001804083f75b2 */ /* 0x0000220008000100 */
[----:B------:R0:W0:Y:S01]  /*02a0*/  SYNCS.EXCH.64 URZ, [UR8+0x40], UR6 ;  /* 0x00004006083f75b2 */ /* 0x0000220008000100 */
[----:B------:R0:W0:Y:S01]  /*02b0*/  SYNCS.EXCH.64 URZ, [UR8+0x20], UR4 ;  /* 0x00002004083f75b2 */ /* 0x0000220008000100 */
[----:B------:R0:W0:Y:S01]  /*02c0*/  SYNCS.EXCH.64 URZ, [UR8+0x48], UR6 ;  /* 0x00004806083f75b2 */ /* 0x0000220008000100 */
[----:B------:R-:W-:Y:S01]  /*02d0*/  NOP ;  /* 0x0000000000007918 */ /* 0x000fe20000000000 */
.L_x_2:
[----:B------:R-:W-:Y:S01]  /*02e0*/  SHF.R.S32.HI R5, RZ, 0x1f, R0 ;  /* 0x0000001fff057819 */ /* 0x000fe20000011400 */
[----:B------:R-:W5:Y:S01]  /*02f0*/  SHFL.IDX PT, R2, R2, RZ, 0x1f ;  /* 0x00001fff02027589 */ /* 0x000f6200000e0000 */
[----:B0-----:R-:W0:Y:S01]  /*0300*/  S2UR UR8, SR_CTAID.X ;  /* 0x00000000000879c3 */ /* 0x001e220000002500 */
[----:B------:R-:W-:Y:S02]  /*0310*/  ELECT P0, URZ, PT ;  /* 0x00000000003f782f */ /* 0x000fe40003800000 */
[----:B------:R-:W-:Y:S01]  /*0320*/  LEA.HI R5, R5, R0, RZ, 0x7 ;  /* 0x0000000005057211 */ /* 0x000fe200078f38ff */
[----:B------:R-:W1:Y:S01]  /*0330*/  S2R R8, SR_CTAID.Y ;  /* 0x0000000000087919 */ /* 0x000e620000002600 */
[----:B------:R-:W-:Y:S01]  /*0340*/  SHF.R.S32.HI R11, RZ, 0x1f, R4 ;  /* 0x0000001fff0b7819 */ /* 0x000fe20000011404 */
[----:B------:R-:W-:Y:S01]  /*0350*/  ULDC UR4, c[0x0][0x150] ;  /* 0x0000540000047ab9 */ /* 0x000fe20000000800 */
[----:B------:R-:W-:Y:S01]  /*0360*/  LOP3.LUT R5, R5, 0xffffff80, RZ, 0xc0, !PT ;  /* 0xffffff8005057812 */ /* 0x000fe200078ec0ff */
[----:B------:R-:W-:Y:S01]  /*0370*/  VIADD R16, R3, 0xffffffff ;  /* 0xffffffff03107836 */ /* 0x000fe20000000000 */
[----:B------:R-:W-:Y:S01]  /*0380*/  LEA.HI R11, R11, R4, RZ, 0x2 ;  /* 0x000000040b0b7211 */ /* 0x000fe200078f10ff */
[----:B------:R-:W2:Y:S01]  /*0390*/  LDC R12, c[0x0][0x144] ;  /* 0x00005100ff0c7b82 */ /* 0x000ea20000000800 */
[----:B------:R-:W-:Y:S01]  /*03a0*/  NOP ;  /* 0x0000000000007918 */ /* 0x000fe20000000000 */
[----:B------:R-:W-:Y:S01]  /*03b0*/  IMAD.IADD R6, R0, 0x1, -R5 ;  /* 0x0000000100067824 */ /* 0x000fe200078e0a05 */
[----:B------:R-:W-:Y:S01]  /*03c0*/  LOP3.LUT R11, R11, 0x3ffffffc, RZ, 0xc0, !PT ;  /* 0x3ffffffc0b0b7812 */ /* 0x000fe200078ec0ff */
[----:B------:R-:W-:Y:S01]  /*03d0*/  NOP ;  /* 0x0000000000007918 */ /* 0x000fe20000000000 */
[----:B------:R-:W-:-:S02]  /*03e0*/  ISETP.NE.AND P4, PT, R3, RZ, PT ;  /* 0x000000ff0300720c */ /* 0x000fc40003f85270 */
[----:B------:R-:W-:Y:S01]  /*03f0*/  SHF.R.S32.HI R5, RZ, 0x1f, R6 ;  /* 0x0000001fff057819 */ /* 0x000fe20000011406 */
[----:B------:R-:W-:Y:S01]  /*0400*/  IMAD.IADD R4, R4, 0x1, -R11 ;  /* 0x0000000104047824 */ /* 0x000fe200078e0a0b */
[----:B------:R-:W3:Y:S01]  /*0410*/  LDC R14, c[0x0][0x140] ;  /* 0x00005000ff0e7b82 */ /* 0x000ee20000000800 */
[----:B------:R-:W-:Y:S02]  /*0420*/  ISETP.GE.U32.AND P6, PT, R16, 0x2, PT ;  /* 0x000000021000780c */ /* 0x000fe40003fc6070 */
[----:B------:R-:W-:Y:S02]  /*0430*/  LEA.HI R5, R5, R6, RZ, 0x3 ;  /* 0x0000000605057211 */ /* 0x000fe400078f18ff */
[----:B-----5:R-:W-:Y:S02]  /*0440*/  ISETP.NE.OR P0, PT, R2, RZ, !P0 ;  /* 0x000000ff0200720c */ /* 0x020fe40004705670 */
[--C-:B------:R-:W-:Y:S01]  /*0450*/  SHF.R.S32.HI R2, RZ, 0x3, R5.reuse ;  /* 0x00000003ff027819 */ /* 0x100fe20000011405 */
[----:B------:R-:W5:Y:S01]  /*0460*/  LDC R13, c[0x0][0x148] ;  /* 0x00005200ff0d7b82 */ /* 0x000f620000000800 */
[----:B------:R-:W-:-:S02]  /*0470*/  SHF.R.S32.HI R5, RZ, 0x1f, R5 ;  /* 0x0000001fff057819 */ /* 0x000fc40000011405 */
[----:B0-----:R-:W-:Y:S02]  /*0480*/  I2FP.F32.U32 R10, UR8 ;  /* 0x00000008000a7c45 */ /* 0x001fe40008201000 */
[----:B------:R-:W-:-:S03]  /*0490*/  LEA.HI R5, R5, R2, RZ, 0x2 ;  /* 0x0000000205057211 */ /* 0x000fc600078f10ff */
[----:B------:R-:W-:Y:S01]  /*04a0*/  FMUL R10, R10, UR4 ;  /* 0x000000040a0a7c20 */ /* 0x000fe20008400000 */
[----:B------:R-:W-:Y:S01]  /*04b0*/  LOP3.LUT R5, R5, 0xfffffffc, RZ, 0xc0, !PT ;  /* 0xfffffffc05057812 */ /* 0x000fe200078ec0ff */
[----:B------:R-:W-:Y:S01]  /*04c0*/  VOTEU.ALL UP0, P0 ;  /* 0x00000000003f7886 */ /* 0x000fe20000000000 */
[----:B-1----:R-:W-:Y:S01]  /*04d0*/  I2FP.F32.U32 R11, R8 ;  /* 0x00000008000b7245 */ /* 0x002fe20000201000 */
[----:B------:R-:W-:Y:S01]  /*04e0*/  ULDC UR4, c[0x0][0x154] ;  /* 0x0000550000047ab9 */ /* 0x000fe20000000800 */
[----:B------:R-:W-:Y:S01]  /*04f0*/  VOTEU.ALL UP1, P0 ;  /* 0x00000000003f7886 */ /* 0x000fe20000020000 */
[----:B------:R-:W0:Y:S01]  /*0500*/  F2I.U32.TRUNC.NTZ R10, R10 ;  /* 0x0000000a000a7305 */ /* 0x000e22000020f000 */
[----:B------:R-:W-:Y:S01]  /*0510*/  IMAD.IADD R5, R2, 0x1, -R5 ;  /* 0x0000000102057824 */ /* 0x000fe200078e0a05 */
[----:B------:R-:W1:Y:S01]  /*0520*/  @!UP0 S2UR UR7, SR_CgaCtaId ;  /* 0x00000000000789c3 */ /* 0x000e620000008800 */
[----:B------:R-:W-:Y:S01]  /*0530*/  @!UP0 UMOV UR6, 0x400 ;  /* 0x0000040000068882 */ /* 0x000fe20000000000 */
[----:B---3--:R-:W-:Y:S01]  /*0540*/  ISETP.EQ.U32.AND P2, PT, R14, 0x1, PT ;  /* 0x000000010e00780c */ /* 0x008fe20003f42070 */
[----:B------:R-:W-:-:S05]  /*0550*/  IMAD R5, R4, 0x4, R5 ;  /* 0x0000000404057824 */ /* 0x000fca00078e0205 */
[----:B------:R-:W-:-:S04]  /*0560*/  LEA.HI R2, R5, R5, RZ, 0x1 ;  /* 0x0000000505027211 */ /* 0x000fc800078f08ff */
[----:B------:R-:W-:Y:S01]  /*0570*/  LOP3.LUT R4, R2, 0xfffffffe, RZ, 0xc0, !PT ;  /* 0xfffffffe02047812 */ /* 0x000fe200078ec0ff */
[----:B0-----:R-:W-:Y:S02]  /*0580*/  IMAD.MOV R15, RZ, RZ, -R10 ;  /* 0x000000ffff0f7224 */ /* 0x001fe400078e0a0a */
[----:B------:R-:W-:Y:S01]  /*0590*/  FMUL R10, R11, UR4 ;  /* 0x000000040b0a7c20 */ /* 0x000fe20008400000 */
[----:B------:R-:W-:Y:S01]  /*05a0*/  SHF.R.S32.HI R2, RZ, 0x1f, R7 ;  /* 0x0000001fff027819 */ /* 0x000fe20000011407 */
[----:B------:R-:W-:Y:S01]  /*05b0*/  UMOV UR4, 0x20 ;  /* 0x0000002000047882 */ /* 0x000fe20000000000 */
[----:B--2---:R-:W-:Y:S01]  /*05c0*/  IMAD R12, R12, R15, UR8 ;  /* 0x000000080c0c7e24 */ /* 0x004fe2000f8e020f */
[----:B------:R-:W-:-:S04]  /*05d0*/  @!UP0 UIADD3 UR4, -UR4, 0x100000, URZ ;  /* 0x0010000004048890 */ /* 0x000fc8000fffe13f */
[----:B------:R-:W-:Y:S02]  /*05e0*/  @!UP0 USHF.L.U32 UR5, UR4, 0xb, URZ ;  /* 0x0000000b04058899 */ /* 0x000fe4000800063f */
[----:B------:R-:W-:Y:S01]  /*05f0*/  @!UP0 USHF.L.U32 UR4, UR4, 0x1, URZ ;  /* 0x0000000104048899 */ /* 0x000fe2000800063f */
[C---:B------:R-:W-:Y:S01]  /*0600*/  IMAD.IADD R11, R5.reuse, 0x1, -R4 ;  /* 0x00000001050b7824 */ /* 0x040fe200078e0a04 */
[----:B------:R-:W0:Y:S01]  /*0610*/  F2I.U32.TRUNC.NTZ R10, R10 ;  /* 0x0000000a000a7305 */ /* 0x000e22000020f000 */
[----:B------:R-:W-:Y:S01]  /*0620*/  LEA.HI R2, R2, R7, RZ, 0x2 ;  /* 0x0000000702027211 */ /* 0x000fe200078f10ff */
[----:B------:R-:W-:Y:S02]  /*0630*/  IMAD.SHL.U32 R4, R5, 0x4, RZ ;  /* 0x0000000405047824 */ /* 0x000fe400078e00ff */
[----:B------:R-:W-:Y:S01]  /*0640*/  ISETP.NE.AND P3, PT, R11, R12, PT ;  /* 0x0000000c0b00720c */ /* 0x000fe20003f65270 */
[----:B-1----:R-:W-:Y:S01]  /*0650*/  @!UP0 ULEA UR6, UR7, UR6, 0x18 ;  /* 0x0000000607068291 */ /* 0x002fe2000f8ec03f */
[----:B------:R-:W-:Y:S01]  /*0660*/  LOP3.LUT R2, R2, 0xfffffffc, RZ, 0xc0, !PT ;  /* 0xfffffffc02027812 */ /* 0x000fe200078ec0ff */
[----:B------:R-:W-:Y:S01]  /*0670*/  VOTEU.ALL UP0, P0 ;  /* 0x00000000003f7886 */ /* 0x000fe20000000000 */
[----:B------:R-:W-:-:S02]  /*0680*/  LOP3.LUT R5, R5, 0xc, R4, 0x78, !PT ;  /* 0x0000000c05057812 */ /* 0x000fc400078e7804 */
[----:B------:R-:W-:Y:S01]  /*0690*/  LOP3.LUT P0, RZ, R6, 0x7, RZ, 0xc0, !PT ;  /* 0x0000000706ff7812 */ /* 0x000fe2000780c0ff */
[----:B------:R-:W-:Y:S02]  /*06a0*/  IMAD.IADD R7, R7, 0x1, -R2 ;  /* 0x0000000107077824 */ /* 0x000fe400078e0a02 */
[----:B------:R-:W-:Y:S01]  /*06b0*/  IMAD.MOV.U32 R6, RZ, RZ, 0x1 ;  /* 0x00000001ff067424 */ /* 0x000fe200078e00ff */
[----:B------:R-:W-:Y:S01]  /*06c0*/  ISETP.LT.U32.AND P0, PT, R5, 0x2, !P0 ;  /* 0x000000020500780c */ /* 0x000fe20004701070 */
[----:B0-----:R-:W-:Y:S01]  /*06d0*/  IMAD.MOV R20, RZ, RZ, -R10 ;  /* 0x000000ffff147224 */ /* 0x001fe200078e0a0a */
[----:B------:R-:W-:Y:S01]  /*06e0*/  ISETP.NE.AND P1, PT, R7, 0x3, PT ;  /* 0x000000030700780c */ /* 0x000fe20003f25270 */
[----:B------:R-:W0:Y:S02]  /*06f0*/  FENCE.VIEW.ASYNC.S ;  /* 0x00000000000073c6 */ /* 0x000e240000000000 */
[----:B0-----:R0:W1:Y:S01]  /*0700*/  @!UP0 SYNCS.EXCH.64 URZ, [UR6+0x60], UR4 ;  /* 0x00006004063f85b2 */ /* 0x0010620008000100 */
[----:B------:R-:W-:Y:S01]  /*0710*/  @P3 LEA.HI R2, R5, R5, RZ, 0x1 ;  /* 0x0000000505023211 */ /* 0x000fe200078f08ff */
[----:B-----5:R-:W-:Y:S01]  /*0720*/  IMAD R11, R13, R20, R8 ;  /* 0x000000140d0b7224 */ /* 0x020fe200078e0208 */
[----:B------:R-:W-:-:S02]  /*0730*/  ISETP.EQ.OR P1, PT, R7, RZ, !P1 ;  /* 0x000000ff0700720c */ /* 0x000fc40004f22670 */
[----:B------:R-:W-:Y:S02]  /*0740*/  @P3 SHF.R.S32.HI R2, RZ, 0x1, R2 ;  /* 0x00000001ff023819 */ /* 0x000fe40000011402 */
[----:B------:R-:W-:Y:S02]  /*0750*/  ISETP.EQ.AND P1, PT, R3, RZ, P1 ;  /* 0x000000ff0300720c */ /* 0x000fe40000f22270 */
[----:B------:R-:W-:Y:S02]  /*0760*/  @P3 ISETP.NE.AND P5, PT, R2, R11, PT ;  /* 0x0000000b0200320c */ /* 0x000fe40003fa5270 */
[----:B------:R-:W-:Y:S02]  /*0770*/  SEL R3, RZ, 0x1, !P0 ;  /* 0x00000001ff037807 */ /* 0x000fe40004000000 */
[----:B------:R-:W-:Y:S02]  /*0780*/  @P3 SEL R6, RZ, 0x1, P5 ;  /* 0x00000001ff063807 */ /* 0x000fe40002800000 */
[----:B------:R-:W-:Y:S01]  /*0790*/  SEL R4, RZ, 0x1, !P1 ;  /* 0x00000001ff047807 */ /* 0x000fe20004800000 */
[----:B------:R0:W2:Y:S01]  /*07a0*/  @!UP1 SYNCS.EXCH.64 URZ, [UR6+0x68], UR4 ;  /* 0x00006804063f95b2 */ /* 0x0000a20008000100 */
[----:B------:R-:W-:Y:S01]  /*07b0*/  LOP3.LUT R6, R6, R3, RZ, 0xc0, !PT ;  /* 0x0000000306067212 */ /* 0x000fe200078ec0ff */
[----:B------:R-:W-:Y:S01]  /*07c0*/  NOP ;  /* 0x0000000000007918 */ /* 0x000fe20000000000 */
[----:B------:R-:W-:Y:S01]  /*07d0*/  SEL R4, R4, 0x2, P6 ;  /* 0x0000000204047807 */ /* 0x000fe20003000000 */
[----:B------:R-:W-:Y:S06]  /*07e0*/  @!P2 BRA `(.L_x_3) ;  /* 0x000000000008a947 */ /* 0x000fec0003800000 */
[----:B-12-4-:R-:W-:Y:S01]  /*07f0*/  UCGABAR_ARV ;  /* 0x00000000000079c7 */ /* 0x016fe20008000000 */
[----:B------:R-:W-:Y:S05]  /*0800*/  BRA `(.L_x_4) ;  /* 0x0000000000047947 */ /* 0x000fea0003800000 */
.L_x_3:
[----:B-12-4-:R-:W-:Y:S01]  /*0810*/  NOP ;  /* 0x0000000000007918 */ /* 0x016fe20000000000 */
.L_x_4:
[----:B------:R-:W1:Y:S01]  /*0820*/  LDC R2, c[0x0][0x65c] ;  /* 0x00019700ff027b82 */ /* 0x000e620000000800 */
[----:B------:R-:W-:Y:S01]  /*0830*/  IMAD.MOV.U32 R3, RZ, RZ, RZ ;  /* 0x000000ffff037224 */ /* 0x000fe200078e00ff */
[----:B-1----:R-:W-:Y:S01]  /*0840*/  ISETP.NE.AND P3, PT, R2, 0x1, PT ;  /* 0x000000010200780c */ /* 0x002fe20003f65270 */
[----:B------:R-:W-:-:S12]  /*0850*/  IMAD.U32 R2, RZ, RZ, UR8 ;  /* 0x00000008ff027e24 */ /* 0x000fd8000f8e00ff */
[----:B------:R-:W1:Y:S01]  /*0860*/  @P3 LDC R15, c[0x0][0x10] ;  /* 0x00000400ff0f3b82 */ /* 0x000e620000000800 */
[----:B------:R-:W-:Y:S02]  /*0870*/  @P3 IMAD.MOV.U32 R9, RZ, RZ, RZ ;  /* 0x000000ffff093224 */ /* 0x000fe400078e00ff */
[----:B------:R-:W-:-:S05]  /*0880*/  @P3 IMAD.MOV.U32 R17, RZ, RZ, RZ ;  /* 0x000000ffff113224 */ /* 0x000fca00078e00ff */
[----:B------:R-:W2:Y:S01]  /*0890*/  @!P3 LDC R11, c[0x0][0xc] ;  /* 0x00000300ff0bbb82 */ /* 0x000ea20000000800 */
[----:B-1----:R-:W-:-:S04]  /*08a0*/  @P3 IMAD.WIDE.U32 R14, R15, UR8, R8 ;  /* 0x000000080f0e3c25 */ /* 0x002fc8000f8e0008 */
[----:B--2---:R-:W-:-:S04]  /*08b0*/  @!P3 IMAD.WIDE.U32 R10, R8, R11, R2 ;  /* 0x0000000b080ab225 */ /* 0x004fc800078e0002 */
[----:B------:R-:W-:Y:S02]  /*08c0*/  @P3 IMAD.MOV.U32 R2, RZ, RZ, R14 ;  /* 0x000000ffff023224 */ /* 0x000fe400078e000e */
[----:B------:R-:W-:Y:S02]  /*08d0*/  @P3 IMAD.IADD R3, R15, 0x1, R17 ;  /* 0x000000010f033824 */ /* 0x000fe400078e0211 */
[----:B------:R-:W-:Y:S02]  /*08e0*/  @!P3 IMAD.MOV.U32 R2, RZ, RZ, R10 ;  /* 0x000000ffff02b224 */ /* 0x000fe400078e000a */
[----:B------:R-:W-:Y:S01]  /*08f0*/  @!P3 IMAD.MOV.U32 R3, RZ, RZ, R11 ;  /* 0x000000ffff03b224 */ /* 0x000fe200078e000b */
[----:B------:R-:W-:Y:S06]  /*0900*/  @!P2 BRA `(.L_x_5) ;  /* 0x00000000000ca947 */ /* 0x000fec0003800000 */
[----:B------:R-:W-:Y:S01]  /*0910*/  UCGABAR_WAIT ;  /* 0x0000000000007dc7 */ /* 0x000fe20008000000 */
[----:B------:R-:W-:Y:S01]  /*0920*/  CCTL.IVALL ;  /* 0x00000000ff00798f */ /* 0x000fe20002000000 */
[----:B------:R-:W-:Y:S05]  /*0930*/  BRA `(.L_x_6) ;  /* 0x0000000000047947 */ /* 0x000fea0003800000 */
.L_x_5:
[----:B------:R-:W-:Y:S06]  /*0940*/  BAR.SYNC.DEFER_BLOCKING 0x0 ;  /* 0x0000000000007b1d */ /* 0x000fec0000010000 */
.L_x_6:
[----:B------:R-:W-:Y:S05]  /*0950*/  @!P4 BRA `(.L_x_7) ;  /* 0x000000780080c947 */ /* 0x000fea0003800000 */
[----:B------:R-:W-:-:S13]  /*0960*/  ISETP.GT.U32.AND P0, PT, R16, 0x1, PT ;  /* 0x000000011000780c */ /* 0x000fda0003f04070 */
[----:B0-----:R-:W-:Y:S05]  /*0970*/  @P0 EXIT ;  /* 0x000000000000094d */ /* 0x001fea0003800000 */
[----:B------:R-:W-:Y:S01]  /*0980*/  ULDC.64 UR4, c[0x0][0x650] ;  /* 0x0001940000047ab9 */ /* 0x000fe20000000a00 */
[----:B------:R-:W-:Y:S01]  /*0990*/  PRMT R14, RZ, 0x7610, R14 ;  /* 0x00007610ff0e7816 */ /* 0x000fe2000000000e */
[----:B------:R-:W-:Y:S01]  /*09a0*/  IMAD.MOV.U32 R10, RZ, RZ, -0x1 ;  /* 0xffffffffff0a7424 */ /* 0x000fe200078e00ff */
[----:B------:R-:W-:Y:S01]  /*09b0*/  ISETP.GE.U32.AND P0, PT, R2, UR4, PT ;  /* 0x0000000402007c0c */ /* 0x000fe2000bf06070 */
[----:B------:R-:W-:Y:S02]  /*09c0*/  IMAD.MOV.U32 R11, RZ, RZ, -0x1 ;  /* 0xffffffffff0b7424 */ /* 0x000fe400078e00ff */
[----:B------:R-:W-:Y:S01]  /*09d0*/  IMAD.MOV.U32 R7, RZ, RZ, -0x1 ;  /* 0xffffffffff077424 */ /* 0x000fe200078e00ff */
[----:B------:R-:W-:-:S13]  /*09e0*/  ISETP.GE.U32.AND.EX P0, PT, R3, UR5, PT, P0 ;  /* 0x0000000503007c0c */ /* 0x000fda000bf06100 */
[----:B------:R-:W-:Y:S05]  /*09f0*/  @P0 BRA `(.L_x_8) ;  /* 0x0000000400280947 */ /* 0x000fea0003800000 */
[----:B------:R-:W0:Y:S01]  /*0a00*/  LDC.64 R22, c[0x0][0x628] ;  /* 0x00018a00ff167b82 */ /* 0x000e220000000a00 */
[----:B------:R-:W-:Y:S02]  /*0a10*/  IMAD.MOV.U32 R10, RZ, RZ, R2 ;  /* 0x000000ffff0a7224 */ /* 0x000fe400078e0002 */
[----:B------:R-:W-:-:S05]  /*0a20*/  IMAD.MOV.U32 R11, RZ, RZ, R3 ;  /* 0x000000ffff0b7224 */ /* 0x000fca00078e0003 */
[----:B------:R-:W1:Y:S08]  /*0a30*/  LDC R18, c[0x0][0x630] ;  /* 0x00018c00ff127b82 */ /* 0x000e700000000800 */
[----:B------:R-:W2:Y:S01]  /*0a40*/  LDC.64 R24, c[0x0][0x620] ;  /* 0x00018800ff187b82 */ /* 0x000ea20000000a00 */
[----:B0-----:R-:W-:-:S04]  /*0a50*/  ISETP.NE.U32.AND P0, PT, R22, RZ, PT ;  /* 0x000000ff1600720c */ /* 0x001fc80003f05070 */
[----:B------:R-:W-:-:S13]  /*0a60*/  ISETP.NE.AND.EX P0, PT, R23, RZ, PT, P0 ;  /* 0x000000ff1700720c */ /* 0x000fda0003f05300 */
[----:B-12---:R-:W-:Y:S05]  /*0a70*/  @!P0 BRA `(.L_x_9) ;  /* 0x0000000000288947 */ /* 0x006fea0003800000 */
[----:B------:R-:W0:Y:S02]  /*0a80*/  LDC R7, c[0x0][0x634] ;  /* 0x00018d00ff077b82 */ /* 0x000e240000000800 */
[----:B0-----:R-:W-:-:S05]  /*0a90*/  IADD3 R7, P0, R2, R7, RZ ;  /* 0x0000000702077210 */ /* 0x001fca0007f1e0ff */
[----:B------:R-:W-:-:S04]  /*0aa0*/  IMAD.X R19, RZ, RZ, R3, P0 ;  /* 0x000000ffff137224 */ /* 0x000fc800000e0603 */
[----:B------:R-:W-:-:S04]  /*0ab0*/  IMAD.WIDE.U32 R10, R19, R22, RZ ;  /* 0x00000016130a7225 */ /* 0x000fc800078e00ff */
[----:B------:R-:W-:-:S04]  /*0ac0*/  IMAD.WIDE.U32 R14, P0, R7, R23, R10 ;  /* 0x00000017070e7225 */ /* 0x000fc8000780000a */
[----:B------:R-:W-:-:S04]  /*0ad0*/  IMAD.WIDE.U32 R10, R7, R22, RZ ;  /* 0x00000016070a7225 */ /* 0x000fc800078e00ff */
[----:B------:R-:W-:Y:S01]  /*0ae0*/  IMAD.X R17, RZ, RZ, RZ, P0 ;  /* 0x000000ffff117224 */ /* 0x000fe200000e06ff */
[----:B------:R-:W-:Y:S01]  /*0af0*/  IADD3 RZ, P0, R11, R14, RZ ;  /* 0x0000000e0bff7210 */ /* 0x000fe20007f1e0ff */
[----:B------:R-:W-:-:S04]  /*0b00*/  IMAD.MOV.U32 R16, RZ, RZ, R15 ;  /* 0x000000ffff107224 */ /* 0x000fc800078e000f */
[----:B------:R-:W-:-:S08]  /*0b10*/  IMAD.WIDE.U32.X R10, R19, R23, R16, P0 ;  /* 0x00000017130a7225 */ /* 0x000fd000000e0410 */
.L_x_9:
[----:B------:R-:W0:Y:S01]  /*0b20*/  LDC.64 R26, c[0x0][0x640] ;  /* 0x00019000ff1a7b82 */ /* 0x000e220000000a00 */
[--C-:B------:R-:W-:Y:S01]  /*0b30*/  SHF.R.U64 R28, R10, R18, R11.reuse ;  /* 0x000000120a1c7219 */ /* 0x100fe2000000120b */
[----:B------:R-:W-:Y:S01]  /*0b40*/  IMAD R29, R13, R20, R8 ;  /* 0x000000140d1d7224 */ /* 0x000fe200078e0208 */
[----:B------:R-:W-:Y:S01]  /*0b50*/  SHF.R.U32.HI R7, RZ, R18, R11 ;  /* 0x00000012ff077219 */ /* 0x000fe2000001160b */
[----:B------:R-:W-:Y:S01]  /*0b60*/  IMAD.MOV.U32 R23, RZ, RZ, 0x1 ;  /* 0x00000001ff177424 */ /* 0x000fe200078e00ff */
[----:B------:R-:W-:-:S03]  /*0b70*/  IADD3 R9, P0, RZ, -R28, RZ ;  /* 0x8000001cff097210 */ /* 0x000fc60007f1e0ff */
[----:B------:R-:W1:Y:S02]  /*0b80*/  LDC R16, c[0x0][0x618] ;  /* 0x00018600ff107b82 */ /* 0x000e640000000800 */
[----:B------:R-:W-:Y:S02]  /*0b90*/  IMAD.X R7, RZ, RZ, ~R7, P0 ;  /* 0x000000ffff077224 */ /* 0x000fe400000e0e07 */
[----:B------:R-:W-:-:S04]  /*0ba0*/  IMAD.WIDE.U32 R10, R9, R24, R2 ;  /* 0x00000018090a7225 */ /* 0x000fc800078e0002 */
[----:B------:R-:W2:Y:S01]  /*0bb0*/  LDC R15, c[0x0][0x608] ;  /* 0x00018200ff0f7b82 */ /* 0x000ea20000000800 */
[----:B------:R-:W-:-:S04]  /*0bc0*/  IMAD R14, R7, R24, RZ ;  /* 0x00000018070e7224 */ /* 0x000fc800078e02ff */
[----:B------:R-:W-:-:S03]  /*0bd0*/  IMAD R7, R9, R25, R14 ;  /* 0x0000001909077224 */ /* 0x000fc600078e020e */
[----:B------:R-:W3:Y:S01]  /*0be0*/  LDC R22, c[0x0][0x658] ;  /* 0x00019600ff167b82 */ /* 0x000ee20000000800 */
[----:B------:R-:W-:Y:S01]  /*0bf0*/  IMAD.IADD R7, R11, 0x1, R7 ;  /* 0x000000010b077824 */ /* 0x000fe200078e0207 */
[----:B0-----:R-:W-:-:S04]  /*0c00*/  ISETP.NE.U32.AND P0, PT, R26, RZ, PT ;  /* 0x000000ff1a00720c */ /* 0x001fc80003f05070 */
[----:B------:R-:W-:Y:S02]  /*0c10*/  ISETP.NE.AND.EX P0, PT, R27, RZ, PT, P0 ;  /* 0x000000ff1b00720c */ /* 0x000fe40003f05300 */
[----:B------:R-:W0:Y:S01]  /*0c20*/  LDC R18, c[0x0][0x600] ;  /* 0x00018000ff127b82 */ /* 0x000e220000000800 */
[-CC-:B-1----:R-:W-:Y:S02]  /*0c30*/  SHF.R.U64 R19, R10, R16.reuse, R7.reuse ;  /* 0x000000100a137219 */ /* 0x182fe40000001207 */
[----:B------:R-:W-:Y:S01]  /*0c40*/  SHF.R.U32.HI R10, RZ, R16, R7 ;  /* 0x00000010ff0a7219 */ /* 0x000fe20000011607 */
[----:B------:R-:W-:-:S04]  /*0c50*/  IMAD.MOV.U32 R7, RZ, RZ, -0x1 ;  /* 0xffffffffff077424 */ /* 0x000fc800078e00ff */
[----:B------:R-:W1:Y:S01]  /*0c60*/  LDC R21, c[0x0][0x648] ;  /* 0x00019200ff157b82 */ /* 0x000e620000000800 */
[-CC-:B--2---:R-:W-:Y:S02]  /*0c70*/  SHF.R.U64 R16, R19, R15.reuse, R10.reuse ;  /* 0x0000000f13107219 */ /* 0x184fe4000000120a */
[----:B------:R-:W-:-:S05]  /*0c80*/  SHF.R.U32.HI R9, RZ, R15, R10 ;  /* 0x0000000fff097219 */ /* 0x000fca000001160a */
[----:B------:R-:W2:Y:S01]  /*0c90*/  LDC R24, c[0x0][0x638] ;  /* 0x00018e00ff187b82 */ /* 0x000ea20000000800 */
[-CC-:B---3--:R-:W-:Y:S02]  /*0ca0*/  SHF.R.U64 R20, R16, R22.reuse, R9.reuse ;  /* 0x0000001610147219 */ /* 0x188fe40000001209 */
[-C--:B------:R-:W-:Y:S02]  /*0cb0*/  SHF.L.U32 R7, R7, R22.reuse, RZ ;  /* 0x0000001607077219 */ /* 0x080fe400000006ff */
[----:B------:R-:W-:Y:S01]  /*0cc0*/  SHF.R.U32.HI R9, RZ, R22, R9 ;  /* 0x00000016ff097219 */ /* 0x000fe20000011609 */
[----:B------:R-:W-:Y:S01]  /*0cd0*/  IMAD.MOV.U32 R8, RZ, RZ, R20 ;  /* 0x000000ffff087224 */ /* 0x000fe200078e0014 */
[----:B------:R-:W-:Y:S01]  /*0ce0*/  LOP3.LUT R13, RZ, R7, RZ, 0x33, !PT ;  /* 0x00000007ff0d7212 */ /* 0x000fe200078e33ff */
[----:B------:R-:W3:Y:S01]  /*0cf0*/  LDC R25, c[0x0][0x610] ;  /* 0x00018400ff197b82 */ /* 0x000ee20000000800 */
[----:B------:R-:W-:Y:S05]  /*0d00*/  @!P0 BRA `(.L_x_10) ;  /* 0x0000000000288947 */ /* 0x000fea0003800000 */
[----:B------:R-:W4:Y:S02]  /*0d10*/  LDC R7, c[0x0][0x64c] ;  /* 0x00019300ff077b82 */ /* 0x000f240000000800 */
[----:B----4-:R-:W-:-:S05]  /*0d20*/  IADD3 R7, P0, R20, R7, RZ ;  /* 0x0000000714077210 */ /* 0x010fca0007f1e0ff */
        /* <DEDUP_REMOVED lines=8> */
.L_x_10:
[----:B-1----:R-:W-:Y:S01]  /*0db0*/  SHF.R.U64 R9, R8, R21, R9 ;  /* 0x0000001508097219 */ /* 0x002fe20000001209 */
[----:B0-----:R-:W-:Y:S01]  /*0dc0*/  VIADD R10, R18, 0xffffffff ;  /* 0xffffffff120a7836 */ /* 0x001fe20000000000 */
[----:B------:R-:W-:Y:S01]  /*0dd0*/  SHF.L.U32 R7, R23, R22, RZ ;  /* 0x0000001617077219 */ /* 0x000fe200000006ff */
[----:B------:R-:W-:Y:S01]  /*0de0*/  IMAD.MOV.U32 R14, RZ, RZ, 0x1 ;  /* 0x00000001ff0e7424 */ /* 0x000fe200078e00ff */
[----:B------:R-:W-:Y:S01]  /*0df0*/  LOP3.LUT R8, R16, R13, RZ, 0xc0, !PT ;  /* 0x0000000d10087212 */ /* 0x000fe200078ec0ff */
[----:B------:R-:W-:Y:S01]  /*0e00*/  IMAD.MOV R11, RZ, RZ, -R9 ;  /* 0x000000ffff0b7224 */ /* 0x000fe200078e0a09 */
[----:B------:R-:W-:Y:S02]  /*0e10*/  SEL R12, R12, R29, !P3 ;  /* 0x0000001d0c0c7207 */ /* 0x000fe40005800000 */
[----:B------:R-:W-:Y:S01]  /*0e20*/  LOP3.LUT R10, R19, R10, RZ, 0xc0, !PT ;  /* 0x0000000a130a7212 */ /* 0x000fe200078ec0ff */
[----:B------:R-:W-:Y:S02]  /*0e30*/  IMAD R9, R7, R9, R8 ;  /* 0x0000000907097224 */ /* 0x000fe400078e0208 */
[----:B--2---:R-:W-:-:S02]  /*0e40*/  IMAD R7, R11, R24, R20 ;  /* 0x000000180b077224 */ /* 0x004fc400078e0214 */
[----:B---3--:R-:W-:Y:S02]  /*0e50*/  IMAD R12, R9, R25, R12 ;  /* 0x00000019090c7224 */ /* 0x008fe400078e020c */
[----:B------:R-:W-:-:S05]  /*0e60*/  IMAD R7, R7, R18, R10 ;  /* 0x0000001207077224 */ /* 0x000fca00078e020a */
[----:B------:R-:W-:Y:S02]  /*0e70*/  SEL R11, R7, R12, !P3 ;  /* 0x0000000c070b7207 */ /* 0x000fe40005800000 */
[----:B------:R-:W-:Y:S01]  /*0e80*/  SEL R10, R12, R7, !P3 ;  /* 0x000000070c0a7207 */ /* 0x000fe20005800000 */
[----:B------:R-:W-:-:S07]  /*0e90*/  IMAD.MOV.U32 R7, RZ, RZ, R28 ;  /* 0x000000ffff077224 */ /* 0x000fce00078e001c */
.L_x_8:
[----:B------:R-:W-:-:S08]  /*0ea0*/  NOP ;  /* 0x0000000000007918 */ /* 0x000fd00000000000 */
[----:B------:R-:W0:Y:S02]  /*0eb0*/  USETMAXREG.TRY_ALLOC.CTAPOOL UP0, 0xe8 ;  /* 0x000000e8000079c8 */ /* 0x000e240008000600 */
[----:B0-----:R-:W-:-:S13]  /*0ec0*/  PLOP3.LUT P0, PT, PT, PT, UP0, 0x80, 0x0 ;  /* 0x000000000000781c */ /* 0x001fda0003f0f008 */
[----:B------:R-:W-:Y:S05]  /*0ed0*/  @!P0 BRA `(.L_x_8) ;  /* 0xfffffffc00f08947 */ /* 0x000fea000383ffff */
[----:B------:R-:W-:Y:S01]  /*0ee0*/  ULDC.64 UR4, c[0x0][0x598] ;  /* 0x0001660000047ab9 */ /* 0x000fe20000000a00 */
[----:B------:R-:W-:Y:S01]  /*0ef0*/  ULDC.64 UR20, c[0x0][0x208] ;  /* 0x0000820000147ab9 */ /* 0x000fe20000000a00 */
[----:B------:R-:W-:-:S04]  /*0f00*/  ISETP.NE.U32.AND P0, PT, RZ, UR4, PT ;  /* 0x00000004ff007c0c */ /* 0x000fc8000bf05070 */
[----:B------:R-:W-:-:S13]  /*0f10*/  ISETP.NE.AND.EX P0, PT, RZ, UR5, PT, P0 ;  /* 0x00000005ff007c0c */ /* 0x000fda000bf05300 */
[----:B------:R-:W-:Y:S05]  /*0f20*/  @!P0 BRA `(.L_x_11) ;  /* 0x00000000001c8947 */ /* 0x000fea0003800000 */
[----:B------:R-:W0:Y:S02]  /*0f30*/  LDC.64 R8, c[0x0][0x598] ;  /* 0x00016600ff087b82 */ /* 0x000e240000000a00 */
[----:B0-----:R-:W2:Y:S02]  /*0f40*/  LDG.E.64 R8, desc[UR20][R8.64] ;  /* 0x0000001408087981 */ /* 0x001ea4000c1e1b00 */
[----:B--2---:R-:W-:-:S04]  /*0f50*/  ISETP.NE.U32.AND P0, PT, R8, RZ, PT ;  /* 0x000000ff0800720c */ /* 0x004fc80003f05070 */
[----:B------:R-:W-:-:S13]  /*0f60*/  ISETP.NE.AND.EX P0, PT, R9, RZ, PT, P0 ;  /* 0x000000ff0900720c */ /* 0x000fda0003f05300 */
[----:B------:R-:W-:Y:S05]  /*0f70*/  @!P0 BRA `(.L_x_11) ;  /* 0x0000000000088947 */ /* 0x000fea0003800000 */
[----:B------:R0:W5:Y:S01]  /*0f80*/  LD.E R8, desc[UR20][R8.64] ;  /* 0x0000001408087980 */ /* 0x000162000c101900 */
[----:B------:R-:W-:Y:S05]  /*0f90*/  BRA `(.L_x_12) ;  /* 0x0000000000207947 */ /* 0x000fea0003800000 */
.L_x_11:
[----:B------:R-:W-:Y:S02]  /*0fa0*/  ULDC.64 UR4, c[0x0][0x588] ;  /* 0x0001620000047ab9 */ /* 0x000fe40000000a00 */
[----:B------:R-:W-:-:S04]  /*0fb0*/  ISETP.NE.U32.AND P0, PT, RZ, UR4, PT ;  /* 0x00000004ff007c0c */ /* 0x000fc8000bf05070 */
[----:B------:R-:W-:-:S13]  /*0fc0*/  ISETP.NE.AND.EX P0, PT, RZ, UR5, PT, P0 ;  /* 0x00000005ff007c0c */ /* 0x000fda000bf05300 */
[----:B------:R-:W-:Y:S05]  /*0fd0*/  @!P0 BRA `(.L_x_13) ;  /* 0x00000000000c8947 */ /* 0x000fea0003800000 */
[----:B------:R-:W0:Y:S02]  /*0fe0*/  LDC.64 R8, c[0x0][0x588] ;  /* 0x00016200ff087b82 */ /* 0x000e240000000a00 */
[----:B0-----:R1:W5:Y:S01]  /*0ff0*/  LDG.E R8, desc[UR20][R8.64] ;  /* 0x0000001408087981 */ /* 0x001362000c1e1900 */
[----:B------:R-:W-:Y:S05]  /*1000*/  BRA `(.L_x_12) ;  /* 0x0000000000047947 */ /* 0x000fea0003800000 */
.L_x_13:
[----:B------:R-:W2:Y:S02]  /*1010*/  LDC R8, c[0x0][0x580] ;  /* 0x00016000ff087b82 */ /* 0x000ea40000000800 */
.L_x_12:
[----:B------:R-:W-:Y:S02]  /*1020*/  ULDC.64 UR4, c[0x0][0x5a0] ;  /* 0x0001680000047ab9 */ /* 0x000fe40000000a00 */
[----:B------:R-:W-:-:S04]  /*1030*/  ISETP.NE.U32.AND P0, PT, RZ, UR4, PT ;  /* 0x00000004ff007c0c */ /* 0x000fc8000bf05070 */
[----:B------:R-:W-:-:S13]  /*1040*/  ISETP.NE.AND.EX P0, PT, RZ, UR5, PT, P0 ;  /* 0x00000005ff007c0c */ /* 0x000fda000bf05300 */
[----:B------:R-:W-:Y:S05]  /*1050*/  @!P0 BRA `(.L_x_14) ;  /* 0x00000000001c8947 */ /* 0x000fea0003800000 */
[----:B------:R-:W3:Y:S02]  /*1060*/  LDC.64 R12, c[0x0][0x5a0] ;  /* 0x00016800ff0c7b82 */ /* 0x000ee40000000a00 */
[----:B---3--:R-:W3:Y:S02]  /*1070*/  LDG.E.64 R12, desc[UR20][R12.64] ;  /* 0x000000140c0c7981 */ /* 0x008ee4000c1e1b00 */
[----:B---3--:R-:W-:-:S04]  /*1080*/  ISETP.NE.U32.AND P0, PT, R12, RZ, PT ;  /* 0x000000ff0c00720c */ /* 0x008fc80003f05070 */
[----:B------:R-:W-:-:S13]  /*1090*/  ISETP.NE.AND.EX P0, PT, R13, RZ, PT, P0 ;  /* 0x000000ff0d00720c */ /* 0x000fda0003f05300 */
[----:B------:R-:W-:Y:S05]  /*10a0*/  @!P0 BRA `(.L_x_14) ;  /* 0x0000000000088947 */ /* 0x000fea0003800000 */
[----:B01----:R0:W5:Y:S01]  /*10b0*/  LD.E R9, desc[UR20][R12.64] ;  /* 0x000000140c097980 */ /* 0x003162000c101900 */
[----:B------:R-:W-:Y:S05]  /*10c0*/  BRA `(.L_x_15) ;  /* 0x0000000000207947 */ /* 0x000fea0003800000 */
.L_x_14:
[----:B------:R-:W-:Y:S02]  /*10d0*/  ULDC.64 UR4, c[0x0][0x590] ;  /* 0x0001640000047ab9 */ /* 0x000fe40000000a00 */
[----:B------:R-:W-:-:S04]  /*10e0*/  ISETP.NE.U32.AND P0, PT, RZ, UR4, PT ;  /* 0x00000004ff007c0c */ /* 0x000fc8000bf05070 */
[----:B------:R-:W-:-:S13]  /*10f0*/  ISETP.NE.AND.EX P0, PT, RZ, UR5, PT, P0 ;  /* 0x00000005ff007c0c */ /* 0x000fda000bf05300 */
[----:B------:R-:W-:Y:S05]  /*1100*/  @!P0 BRA `(.L_x_16) ;  /* 0x00000000000c8947 */ /* 0x000fea0003800000 */
[----:B------:R-:W0:Y:S02]  /*1110*/  LDC.64 R12, c[0x0][0x590] ;  /* 0x00016400ff0c7b82 */ /* 0x000e240000000a00 */
[----:B01----:R1:W5:Y:S01]  /*1120*/  LDG.E R9, desc[UR20][R12.64] ;  /* 0x000000140c097981 */ /* 0x003362000c1e1900 */
[----:B------:R-:W-:Y:S05]  /*1130*/  BRA `(.L_x_15) ;  /* 0x0000000000047947 */ /* 0x000fea0003800000 */
.L_x_16:
[----:B01----:R-:W3:Y:S02]  /*1140*/  LDC R9, c[0x0][0x584] ;  /* 0x00016100ff097b82 */ /* 0x003ee40000000800 */
.L_x_15:
[----:B------:R-:W-:-:S13]  /*1150*/  LOP3.LUT P0, RZ, R14, 0xff, RZ, 0xc0, !PT ;  /* 0x000000ff0eff7812 */ /* 0x000fda000780c0ff */
[----:B------:R-:W-:Y:S05]  /*1160*/  @!P0 EXIT ;  /* 0x000000000000894d */ /* 0x000fea0003800000 */
[----:B------:R-:W-:Y:S01]  /*1170*/  ULDC UR4, c[0x0][0x28c] ;  /* 0x0000a30000047ab9 */ /* 0x000fe20000000800 */
[----:B------:R-:W-:Y:S01]  /*1180*/  LOP3.LUT R144, R4, 0x1, RZ, 0xfc, !PT ;  /* 0x0000000104907812 */ /* 0x000fe200078efcff */
[----:B------:R-:W-:-:S04]  /*1190*/  UIADD3 UR4, UR4, 0x7f, URZ ;  /* 0x0000007f04047890 */ /* 0x000fc8000fffe03f */
[----:B------:R-:W-:-:S04]  /*11a0*/  USHF.R.S32.HI UR5, URZ, 0x1f, UR4 ;  /* 0x0000001f3f057899 */ /* 0x000fc80008011404 */
[----:B------:R-:W-:-:S03]  /*11b0*/  ULEA.HI UR5, UR5, UR4, URZ, 0x7 ;  /* 0x0000000405057291 */ /* 0x000fc6000f8f383f */
[----:B------:R-:W-:Y:S01]  /*11c0*/  UMOV UR4, URZ ;  /* 0x0000003f00047c82 */ /* 0x000fe20008000000 */
[----:B------:R-:W-:-:S03]  /*11d0*/  USHF.R.S32.HI UR9, URZ, 0x7, UR5 ;  /* 0x000000073f097899 */ /* 0x000fc60008011405 */
[----:B------:R-:W-:-:S09]  /*11e0*/  UMOV UR5, URZ ;  /* 0x0000003f00057c82 */ /* 0x000fd20008000000 */
.L_x_171:
[----:B01----:R-:W-:Y:S01]  /*11f0*/  LOP3.LUT R12, R0, 0x80, RZ, 0xc0, !PT ;  /* 0x00000080000c7812 */ /* 0x003fe200078ec0ff */
[----:B------:R-:W0:Y:S01]  /*1200*/  S2UR UR13, SR_CgaCtaId ;  /* 0x00000000000d79c3 */ /* 0x000e220000008800 */
[----:B------:R-:W-:Y:S01]  /*1210*/  UMOV UR12, 0x400 ;  /* 0x00000400000c7882 */ /* 0x000fe20000000000 */
[----:B------:R-:W-:Y:S01]  /*1220*/  UMOV UR6, URZ ;  /* 0x0000003f00067c82 */ /* 0x000fe20008000000 */
[----:B------:R-:W-:Y:S01]  /*1230*/  SHF.R.U32.HI R12, RZ, 0x7, R12 ;  /* 0x00000007ff0c7819 */ /* 0x000fe2000001160c */
[----:B------:R-:W-:Y:S01]  /*1240*/  UMOV UR7, URZ ;  /* 0x0000003f00077c82 */ /* 0x000fe20008000000 */
[----:B------:R-:W-:Y:S02]  /*1250*/  CS2R R20, SRZ ;  /* 0x0000000000147805 */ /* 0x000fe4000001ff00 */
[----:B------:R-:W-:Y:S02]  /*1260*/  CS2R R18, SRZ ;  /* 0x0000000000127805 */ /* 0x000fe4000001ff00 */
[----:B------:R-:W-:Y:S01]  /*1270*/  CS2R R22, SRZ ;  /* 0x0000000000167805 */ /* 0x000fe2000001ff00 */
[----:B------:R-:W1:Y:S01]  /*1280*/  LDC R13, c[0x0][0x28c] ;  /* 0x0000a300ff0d7b82 */ /* 0x000e620000000800 */
[----:B----4-:R-:W4:Y:S01]  /*1290*/  SHFL.IDX PT, R12, R12, RZ, 0x1f ;  /* 0x00001fff0c0c7589 */ /* 0x010f2200000e0000 */
[----:B------:R-:W-:-:S02]  /*12a0*/  CS2R R88, SRZ ;  /* 0x0000000000587805 */ /* 0x000fc4000001ff00 */
[----:B------:R-:W-:Y:S02]  /*12b0*/  CS2R R90, SRZ ;  /* 0x00000000005a7805 */ /* 0x000fe4000001ff00 */
[----:B------:R-:W-:Y:S02]  /*12c0*/  CS2R R92, SRZ ;  /* 0x00000000005c7805 */ /* 0x000fe4000001ff00 */
[----:B------:R-:W-:Y:S02]  /*12d0*/  CS2R R94, SRZ ;  /* 0x00000000005e7805 */ /* 0x000fe4000001ff00 */
[----:B------:R-:W-:Y:S02]  /*12e0*/  CS2R R98, SRZ ;  /* 0x0000000000627805 */ /* 0x000fe4000001ff00 */
[----:B------:R-:W-:Y:S02]  /*12f0*/  CS2R R96, SRZ ;  /* 0x0000000000607805 */ /* 0x000fe4000001ff00 */
        /* <DEDUP_REMOVED lines=16> */
[----:B-1----:R-:W-:Y:S02]  /*1400*/  ISETP.GE.AND P0, PT, R13, 0x1, PT ;  /* 0x000000010d00780c */ /* 0x002fe40003f06270 */
[----:B------:R-:W-:Y:S02]  /*1410*/  CS2R R132, SRZ ;  /* 0x0000000000847805 */ /* 0x000fe4000001ff00 */
[----:B----4-:R-:W-:-:S02]  /*1420*/  R2UR UR8, R12 ;  /* 0x000000000c0872ca */ /* 0x010fc400000e0000 */
[----:B------:R-:W-:Y:S02]  /*1430*/  CS2R R134, SRZ ;  /* 0x0000000000867805 */ /* 0x000fe4000001ff00 */
[----:B------:R-:W-:Y:S02]  /*1440*/  CS2R R136, SRZ ;  /* 0x0000000000887805 */ /* 0x000fe4000001ff00 */
[----:B------:R-:W-:Y:S02]  /*1450*/  CS2R R138, SRZ ;  /* 0x00000000008a7805 */ /* 0x000fe4000001ff00 */
[----:B------:R-:W-:Y:S02]  /*1460*/  CS2R R140, SRZ ;  /* 0x00000000008c7805 */ /* 0x000fe4000001ff00 */
[----:B------:R-:W-:Y:S01]  /*1470*/  CS2R R142, SRZ ;  /* 0x00000000008e7805 */ /* 0x000fe2000001ff00 */
[----:B------:R-:W-:Y:S01]  /*1480*/  IMAD.MOV.U32 R145, RZ, RZ, RZ ;  /* 0x000000ffff917224 */ /* 0x000fe200078e00ff */
[----:B------:R-:W-:Y:S01]  /*1490*/  CS2R R56, SRZ ;  /* 0x0000000000387805 */ /* 0x000fe2000001ff00 */
[----:B------:R-:W-:Y:S01]  /*14a0*/  IMAD.MOV.U32 R147, RZ, RZ, RZ ;  /* 0x000000ffff937224 */ /* 0x000fe200078e00ff */
[----:B------:R-:W-:Y:S01]  /*14b0*/  CS2R R58, SRZ ;  /* 0x00000000003a7805 */ /* 0x000fe2000001ff00 */
[----:B------:R-:W-:Y:S01]  /*14c0*/  IMAD.U32 R16, RZ, RZ, UR4 ;  /* 0x00000004ff107e24 */ /* 0x000fe2000f8e00ff */
[----:B------:R-:W-:-:S02]  /*14d0*/  CS2R R60, SRZ ;  /* 0x00000000003c7805 */ /* 0x000fc4000001ff00 */
[----:B------:R-:W-:Y:S01]  /*14e0*/  CS2R R62, SRZ ;  /* 0x00000000003e7805 */ /* 0x000fe2000001ff00 */
[----:B------:R-:W-:Y:S01]  /*14f0*/  ULEA.HI UR10, UR8, UR8, URZ, 0x1 ;  /* 0x00000008080a7291 */ /* 0x000fe2000f8f083f */
[----:B------:R-:W-:Y:S02]  /*1500*/  CS2R R64, SRZ ;  /* 0x0000000000407805 */ /* 0x000fe4000001ff00 */
[----:B------:R-:W-:Y:S02]  /*1510*/  CS2R R66, SRZ ;  /* 0x0000000000427805 */ /* 0x000fe4000001ff00 */
[----:B------:R-:W-:Y:S01]  /*1520*/  CS2R R68, SRZ ;  /* 0x0000000000447805 */ /* 0x000fe2000001ff00 */
[----:B------:R-:W-:Y:S01]  /*1530*/  ULOP3.LUT UR11, UR10, 0x7fffe, URZ, 0xc0, !UPT ;  /* 0x0007fffe0a0b7892 */ /* 0x000fe2000f8ec03f */
[----:B------:R-:W-:Y:S01]  /*1540*/  CS2R R70, SRZ ;  /* 0x0000000000467805 */ /* 0x000fe2000001ff00 */
[----:B0-----:R-:W-:Y:S01]  /*1550*/  ULEA UR10, UR13, UR12, 0x18 ;  /* 0x0000000c0d0a7291 */ /* 0x001fe2000f8ec03f */
[----:B------:R-:W-:Y:S01]  /*1560*/  CS2R R72, SRZ ;  /* 0x0000000000487805 */ /* 0x000fe2000001ff00 */
[----:B------:R-:W-:Y:S01]  /*1570*/  UIADD3 UR11, UR8, -UR11, URZ ;  /* 0x8000000b080b7290 */ /* 0x000fe2000fffe03f */
[----:B------:R-:W-:Y:S01]  /*1580*/  CS2R R74, SRZ ;  /* 0x00000000004a7805 */ /* 0x000fe2000001ff00 */
[----:B------:R-:W-:Y:S01]  /*1590*/  UMOV UR12, UR5 ;  /* 0x00000005000c7c82 */ /* 0x000fe20008000000 */
[----:B------:R-:W-:Y:S01]  /*15a0*/  UMOV UR8, URZ ;  /* 0x0000003f00087c82 */ /* 0x000fe20008000000 */
[----:B------:R-:W-:Y:S01]  /*15b0*/  ULEA UR11, UR11, UR10, 0xd ;  /* 0x0000000a0b0b7291 */ /* 0x000fe2000f8e683f */
[----:B------:R-:W-:-:S02]  /*15c0*/  CS2R R76, SRZ ;  /* 0x00000000004c7805 */ /* 0x000fc4000001ff00 */
[----:B------:R-:W-:Y:S02]  /*15d0*/  CS2R R78, SRZ ;  /* 0x00000000004e7805 */ /* 0x000fe4000001ff00 */
[----:B------:R-:W-:Y:S01]  /*15e0*/  CS2R R80, SRZ ;  /* 0x0000000000507805 */ /* 0x000fe2000001ff00 */
[----:B------:R-:W-:Y:S01]  /*15f0*/  UIADD3 UR11, UR11, 0x100, URZ ;  /* 0x000001000b0b7890 */ /* 0x000fe2000fffe03f */
[----:B------:R-:W-:Y:S02]  /*1600*/  CS2R R82, SRZ ;  /* 0x0000000000527805 */ /* 0x000fe4000001ff00 */
[----:B------:R-:W-:Y:S02]  /*1610*/  CS2R R84, SRZ ;  /* 0x0000000000547805 */ /* 0x000fe4000001ff00 */
[----:B------:R-:W-:Y:S01]  /*1620*/  CS2R R86, SRZ ;  /* 0x0000000000567805 */ /* 0x000fe2000001ff00 */
[----:B------:R-:W-:Y:S01]  /*1630*/  USHF.R.U32.HI UR11, URZ, 0x4, UR11 ;  /* 0x000000043f0b7899 */ /* 0x000fe2000801160b */
[----:B------:R-:W-:-:S02]  /*1640*/  CS2R R24, SRZ ;  /* 0x0000000000187805 */ /* 0x000fc4000001ff00 */
[----:B------:R-:W-:Y:S02]  /*1650*/  CS2R R26, SRZ ;  /* 0x00000000001a7805 */ /* 0x000fe4000001ff00 */
[----:B------:R-:W-:Y:S01]  /*1660*/  CS2R R28, SRZ ;  /* 0x00000000001c7805 */ /* 0x000fe2000001ff00 */
[----:B------:R-:W-:Y:S01]  /*1670*/  ULOP3.LUT UR11, UR11, 0x3fff, URZ, 0xc0, !UPT ;  /* 0x00003fff0b0b7892 */ /* 0x000fe2000f8ec03f */
        /* <DEDUP_REMOVED lines=12> */
[----:B------:R-:W-:Y:S01]  /*1740*/  CS2R R54, SRZ ;  /* 0x0000000000367805 */ /* 0x000fe2000001ff00 */
[----:B--23--:R-:W-:Y:S06]  /*1750*/  @!P0 BRA `(.L_x_17) ;  /* 0x0000000800a08947 */ /* 0x00cfec0003800000 */
[----:B------:R-:W-:-:S13]  /*1760*/  ISETP.NE.AND P1, PT, R144, 0x3, PT ;  /* 0x000000039000780c */ /* 0x000fda0003f25270 */
[----:B------:R-:W-:Y:S05]  /*1770*/  @!P1 BRA `(.L_x_18) ;  /* 0x0000000000049947 */ /* 0x000fea0003800000 */
[----:B------:R-:W-:Y:S01]  /*1780*/  BPT.TRAP 0x1 ;  /* 0x000000040000795c */ /* 0x000fe20000300000 */
.L_x_18:
[----:B------:R-:W-:Y:S01]  /*1790*/  ULEA UR6, UR5, UR10, 0x3 ;  /* 0x0000000a05067291 */ /* 0x000fe2000f8e183f */
[----:B------:R-:W-:-:S05]  /*17a0*/  IMAD.U32 R12, RZ, RZ, UR4 ;  /* 0x00000004ff0c7e24 */ /* 0x000fca000f8e00ff */
[----:B------:R-:W-:-:S04]  /*17b0*/  SHF.L.U32 R12, R12, 0x1f, RZ ;  /* 0x0000001f0c0c7819 */ /* 0x000fc800000006ff */
[----:B------:R0:W1:Y:S01]  /*17c0*/  SYNCS.PHASECHK.TRANS64.TRYWAIT P0, [UR6], R12 ;  /* 0x0000000cff0075a7 */ /* 0x0000620008000146 */
[----:B------:R-:W-:Y:S05]  /*17d0*/  @!P1 BRA `(.L_x_19) ;  /* 0x0000000000049947 */ /* 0x000fea0003800000 */
[----:B------:R-:W-:Y:S01]  /*17e0*/  BPT.TRAP 0x1 ;  /* 0x000000040000795c */ /* 0x000fe20000300000 */
.L_x_19:
[----:B-1----:R-:W-:Y:S05]  /*17f0*/  @P0 BRA `(.L_x_20) ;  /* 0x0000000000080947 */ /* 0x002fea0003800000 */
[----:B------:R-:W1:Y:S02]  /*1800*/  SYNCS.PHASECHK.TRANS64.TRYWAIT P0, [UR6], R12 ;  /* 0x0000000cff0075a7 */ /* 0x000e640008000146 */
[----:B-1----:R-:W-:Y:S05]  /*1810*/  @!P0 BRA `(.L_x_21) ;  /* 0x0000008000588947 */ /* 0x002fea0003800000 */
.L_x_20:
[----:B------:R-:W-:Y:S01]  /*1820*/  UIADD3 UR6, UR10, 0x28100, URZ ;  /* 0x000281000a067890 */ /* 0x000fe2000fffe03f */
[----:B------:R-:W-:Y:S01]  /*1830*/  WARPGROUP.ARRIVE ;  /* 0x00000000000079c5 */ /* 0x000fe20000000000 */
[----:B------:R-:W-:Y:S01]  /*1840*/  ULOP3.LUT UR8, UR11, 0x10000, URZ, 0xfc, !UPT ;  /* 0x000100000b087892 */ /* 0x000fe2000f8efc3f */
[----:B------:R-:W-:Y:S01]  /*1850*/  CS2R R20, SRZ ;  /* 0x0000000000147805 */ /* 0x000fe2000001ff00 */
[----:B------:R-:W-:Y:S01]  /*1860*/  USHF.R.U32.HI UR6, URZ, 0x4, UR6 ;  /* 0x000000043f067899 */ /* 0x000fe20008011606 */
[----:B------:R-:W-:Y:S01]  /*1870*/  CS2R R18, SRZ ;  /* 0x0000000000127805 */ /* 0x000fe2000001ff00 */
[----:B------:R-:W-:Y:S01]  /*1880*/  ULEA UR8, UR5, UR8, 0xb ;  /* 0x0000000805087291 */ /* 0x000fe2000f8e583f */
[----:B------:R-:W-:Y:S01]  /*1890*/  CS2R R22, SRZ ;  /* 0x0000000000167805 */ /* 0x000fe2000001ff00 */
[----:B------:R-:W-:Y:S01]  /*18a0*/  ULOP3.LUT UR6, UR6, 0x3fff, URZ, 0xc0, !UPT ;  /* 0x00003fff06067892 */ /* 0x000fe2000f8ec03f */
[----:B------:R-:W-:Y:S01]  /*18b0*/  CS2R R88, SRZ ;  /* 0x0000000000587805 */ /* 0x000fe2000001ff00 */
[----:B------:R-:W-:Y:S01]  /*18c0*/  UMOV UR13, 0x40000040 ;  /* 0x40000040000d7882 */ /* 0x000fe20000000000 */
[----:B------:R-:W-:Y:S01]  /*18d0*/  UMOV UR15, 0x40000040 ;  /* 0x40000040000f7882 */ /* 0x000fe20000000000 */
[----:B------:R-:W-:Y:S01]  /*18e0*/  ULOP3.LUT UR6, UR6, 0x10000, URZ, 0xfc, !UPT ;  /* 0x0001000006067892 */ /* 0x000fe2000f8efc3f */
[----:B------:R-:W-:Y:S01]  /*18f0*/  CS2R R90, SRZ ;  /* 0x00000000005a7805 */ /* 0x000fe2000001ff00 */
[----:B------:R-:W-:Y:S01]  /*1900*/  UMOV UR12, UR8 ;  /* 0x00000008000c7c82 */ /* 0x000fe20008000000 */
[----:B------:R-:W-:Y:S01]  /*1910*/  CS2R R92, SRZ ;  /* 0x00000000005c7805 */ /* 0x000fe2000001ff00 */
[----:B------:R-:W-:Y:S01]  /*1920*/  ULEA UR7, UR5, UR6, 0x9 ;  /* 0x0000000605077291 */ /* 0x000fe2000f8e483f */
[----:B------:R-:W-:Y:S01]  /*1930*/  CS2R R94, SRZ ;  /* 0x00000000005e7805 */ /* 0x000fe2000001ff00 */
[----:B------:R-:W-:Y:S01]  /*1940*/  UIADD3 UR6, UR8, 0x400, URZ ;  /* 0x0000040008067890 */ /* 0x000fe2000fffe03f */
[----:B------:R-:W-:-:S02]  /*1950*/  CS2R R98, SRZ ;  /* 0x0000000000627805 */ /* 0x000fc4000001ff00 */
[----:B------:R-:W-:Y:S02]  /*1960*/  CS2R R96, SRZ ;  /* 0x0000000000607805 */ /* 0x000fe4000001ff00 */
[----:B------:R-:W-:Y:S02]  /*1970*/  CS2R R100, SRZ ;  /* 0x0000000000647805 */ /* 0x000fe4000001ff00 */
[----:B------:R-:W-:Y:S01]  /*1980*/  CS2R R102, SRZ ;  /* 0x0000000000667805 */ /* 0x000fe2000001ff00 */
[----:B------:R-:W-:Y:S01]  /*1990*/  UMOV UR14, UR7 ;  /* 0x00000007000e7c82 */ /* 0x000fe20008000000 */
[----:B------:R-:W-:Y:S01]  /*19a0*/  CS2R R104, SRZ ;  /* 0x0000000000687805 */ /* 0x000fe2000001ff00 */
[----:B------:R-:W-:Y:S01]  /*19b0*/  QGMMA.64x64x32.F32.E5M2.E5M2 R56, gdesc[UR12], RZ, !UPT ;  /* 0x00e000000c3879f3 */ /* 0x000fe2000c7038ff */
[----:B------:R-:W-:Y:S01]  /*19c0*/  UMOV UR12, UR6 ;  /* 0x00000006000c7c82 */ /* 0x000fe20008000000 */
[----:B------:R-:W-:Y:S01]  /*19d0*/  UMOV UR13, 0x40000040 ;  /* 0x40000040000d7882 */ /* 0x000fe20000000000 */
[----:B------:R-:W-:Y:S01]  /*19e0*/  UIADD3 UR6, UR8, 0x402, URZ ;  /* 0x0000040208067890 */ /* 0x000fe2000fffe03f */
[----:B------:R-:W-:Y:S01]  /*19f0*/  QGMMA.64x64x32.F32.E5M2.E5M2 R24, gdesc[UR12], RZ, !UPT ;  /* 0x00e000000c1879f3 */ /* 0x000fe2000c7038ff */
[----:B------:R-:W-:Y:S01]  /*1a00*/  UIADD3 UR12, UR8, 0x2, URZ ;  /* 0x00000002080c7890 */ /* 0x000fe2000fffe03f */
[----:B------:R-:W-:Y:S01]  /*1a10*/  CS2R R106, SRZ ;  /* 0x00000000006a7805 */ /* 0x000fe2000001ff00 */
[----:B------:R-:W-:Y:S01]  /*1a20*/  UIADD3 UR14, UR7, 0x2, URZ ;  /* 0x00000002070e7890 */ /* 0x000fe2000fffe03f */
[----:B------:R-:W-:Y:S01]  /*1a30*/  CS2R R110, SRZ ;  /* 0x00000000006e7805 */ /* 0x000fe2000001ff00 */
[----:B------:R-:W-:Y:S01]  /*1a40*/  UMOV UR13, 0x40000040 ;  /* 0x40000040000d7882 */ /* 0x000fe20000000000 */
[----:B------:R-:W-:Y:S01]  /*1a50*/  UMOV UR15, 0x40000040 ;  /* 0x40000040000f7882 */ /* 0x000fe20000000000 */
        /* <DEDUP_REMOVED lines=16> */
[----:B------:R-:W-:Y:S01]  /*1b60*/  CS2R R142, SRZ ;  /* 0x00000000008e7805 */ /* 0x000fe2000001ff00 */
[----:B------:R-:W-:Y:S02]  /*1b70*/  IMAD.MOV.U32 R145, RZ, RZ, RZ ;  /* 0x000000ffff917224 */ /* 0x000fe400078e00ff */
[----:B------:R-:W-:Y:S01]  /*1b80*/  IMAD.MOV.U32 R147, RZ, RZ, RZ ;  /* 0x000000ffff937224 */ /* 0x000fe200078e00ff */
[----:B------:R-:W-:Y:S01]  /*1b90*/  QGMMA.64x64x32.F32.E5M2.E5M2 R56, gdesc[UR12], R56 ;  /* 0x00e000000c3879f3 */ /* 0x000fe20008703838 */
[----:B------:R-:W-:Y:S01]  /*1ba0*/  UMOV UR12, UR6 ;  /* 0x00000006000c7c82 */ /* 0x000fe20008000000 */
[----:B------:R-:W-:Y:S01]  /*1bb0*/  UMOV UR13, 0x40000040 ;  /* 0x40000040000d7882 */ /* 0x000fe20000000000 */
[----:B------:R-:W-:Y:S01]  /*1bc0*/  UIADD3 UR6, UR8, 0x404, URZ ;  /* 0x0000040408067890 */ /* 0x000fe2000fffe03f */
[----:B------:R-:W-:Y:S01]  /*1bd0*/  QGMMA.64x64x32.F32.E5M2.E5M2 R24, gdesc[UR12], R24 ;  /* 0x00e000000c1879f3 */ /* 0x000fe20008703818 */
[----:B------:R-:W-:-:S02]  /*1be0*/  UIADD3 UR12, UR8, 0x4, URZ ;  /* 0x00000004080c7890 */ /* 0x000fc4000fffe03f */
[----:B------:R-:W-:Y:S01]  /*1bf0*/  UIADD3 UR14, UR7, 0x4, URZ ;  /* 0x00000004070e7890 */ /* 0x000fe2000fffe03f */
[----:B------:R-:W-:Y:S01]  /*1c00*/  UMOV UR13, 0x40000040 ;  /* 0x40000040000d7882 */ /* 0x000fe20000000000 */
[----:B------:R-:W-:-:S07]  /*1c10*/  UMOV UR15, 0x40000040 ;  /* 0x40000040000f7882 */ /* 0x000fce0000000000 */
[----:B------:R-:W-:Y:S01]  /*1c20*/  QGMMA.64x64x32.F32.E5M2.E5M2 R56, gdesc[UR12], R56 ;  /* 0x00e000000c3879f3 */ /* 0x000fe20008703838 */
[----:B------:R-:W-:Y:S01]  /*1c30*/  UMOV UR12, UR6 ;  /* 0x00000006000c7c82 */ /* 0x000fe20008000000 */
[----:B------:R-:W-:Y:S01]  /*1c40*/  UMOV UR13, 0x40000040 ;  /* 0x40000040000d7882 */ /* 0x000fe20000000000 */
[----:B------:R-:W-:Y:S01]  /*1c50*/  UMOV UR6, 0x4 ;  /* 0x0000000400067882 */ /* 0x000fe20000000000 */
[----:B------:R-:W-:Y:S01]  /*1c60*/  QGMMA.64x64x32.F32.E5M2.E5M2 R24, gdesc[UR12], R24 ;  /* 0x00e000000c1879f3 */ /* 0x000fe20008703818 */
[----:B------:R-:W-:Y:S02]  /*1c70*/  UIADD3 UR14, UR7, 0x6, URZ ;  /* 0x00000006070e7890 */ /* 0x000fe4000fffe03f */
[----:B------:R-:W-:Y:S01]  /*1c80*/  UIADD3 UR12, UR8, 0x6, URZ ;  /* 0x00000006080c7890 */ /* 0x000fe2000fffe03f */
[----:B------:R-:W-:Y:S01]  /*1c90*/  ULDC UR7, c[0x0][0x50c] ;  /* 0x0001430000077ab9 */ /* 0x000fe20000000800 */
[----:B------:R-:W-:Y:S02]  /*1ca0*/  UIADD3 UR8, UR8, 0x406, URZ ;  /* 0x0000040608087890 */ /* 0x000fe4000fffe03f */
[----:B------:R-:W-:Y:S01]  /*1cb0*/  UISETP.NE.AND UP0, UPT, UR7, 0x4, UPT ;  /* 0x000000040700788c */ /* 0x000fe2000bf05270 */
[----:B------:R-:W-:Y:S01]  /*1cc0*/  UMOV UR13, 0x40000040 ;  /* 0x40000040000d7882 */ /* 0x000fe20000000000 */
[----:B------:R-:W-:-:S02]  /*1cd0*/  UMOV UR15, 0x40000040 ;  /* 0x40000040000f7882 */ /* 0x000fc40000000000 */
[----:B------:R-:W-:-:S06]  /*1ce0*/  USEL UR7, URZ, 0x1, UP0 ;  /* 0x000000013f077887 */ /* 0x000fcc0008000000 */
[----:B------:R-:W-:Y:S01]  /*1cf0*/  ISETP.NE.AND P0, PT, RZ, UR7, PT ;  /* 0x00000007ff007c0c */ /* 0x000fe2000bf05270 */
[----:B------:R-:W-:Y:S01]  /*1d00*/  QGMMA.64x64x32.F32.E5M2.E5M2 R56, gdesc[UR12], R56 ;  /* 0x00e000000c3879f3 */ /* 0x000fe20008703838 */
[----:B------:R-:W-:Y:S01]  /*1d10*/  UMOV UR12, UR8 ;  /* 0x00000008000c7c82 */ /* 0x000fe20008000000 */
[----:B------:R-:W-:Y:S02]  /*1d20*/  UMOV UR13, 0x40000040 ;  /* 0x40000040000d7882 */ /* 0x000fe40000000000 */
[----:B------:R-:W-:Y:S08]  /*1d30*/  QGMMA.64x64x32.F32.E5M2.E5M2 R24, gdesc[UR12], R24, gsb0 ;  /* 0x00e000000c1879f3 */ /* 0x000ff00008003818 */
[----:B------:R-:W-:Y:S05]  /*1d40*/  @!P0 BRA `(.L_x_22) ;  /* 0x0000000400088947 */ /* 0x000fea0003800000 */
[----:B------:R-:W-:Y:S02]  /*1d50*/  WARPGROUP.DEPBAR.LE gsb0, 0x0 ;  /* 0x00008000000079c5 */ /* 0x000fe40000010000 */
[----:B------:R-:W-:-:S01]  /*1d60*/  FADD R147, RZ, R56 ;  /* 0x00000038ff937221 */ /* 0x000fc20000000000 */
[----:B------:R-:W-:Y:S01]  /*1d70*/  FADD R142, RZ, R57 ;  /* 0x00000039ff8e7221 */ /* 0x000fe20000000000 */
        /* <DEDUP_REMOVED lines=62> */
[----:B------:R-:W-:-:S06]  /*2160*/  UMOV UR6, URZ ;  /* 0x0000003f00067c82 */ /* 0x000fcc0008000000 */
.L_x_22:
[----:B------:R-:W-:-:S04]  /*2170*/  UIADD3 UR12, UR5, 0x1, URZ ;  /* 0x00000001050c7890 */ /* 0x000fc8000fffe03f */
[----:B------:R-:W-:-:S04]  /*2180*/  UISETP.NE.AND UP0, UPT, UR12, 0x5, UPT ;  /* 0x000000050c00788c */ /* 0x000fc8000bf05270 */
[----:B------:R-:W-:Y:S02]  /*2190*/  USEL UR8, URZ, 0x1, UP0 ;  /* 0x000000013f087887 */ /* 0x000fe40008000000 */
[----:B------:R-:W-:Y:S02]  /*21a0*/  USEL UR12, UR12, URZ, UP0 ;  /* 0x0000003f0c0c7287 */ /* 0x000fe40008000000 */
[----:B------:R-:W-:-:S06]  /*21b0*/  ULOP3.LUT UR8, UR4, UR8, URZ, 0x3c, !UPT ;  /* 0x0000000804087292 */ /* 0x000fcc000f8e3c3f */
[----:B------:R-:W-:Y:S01]  /*21c0*/  IMAD.U32 R16, RZ, RZ, UR8 ;  /* 0x00000008ff107e24 */ /* 0x000fe2000f8e00ff */
[----:B------:R-:W-:-:S06]  /*21d0*/  UMOV UR8, 0x1 ;  /* 0x0000000100087882 */ /* 0x000fcc0000000000 */
.L_x_17:
[----:B------:R-:W-:-:S04]  /*21e0*/  UISETP.LT.AND UP0, UPT, UR9, 0x1, UPT ;  /* 0x000000010900788c */ /* 0x000fc8000bf01270 */
[----:B------:R-:W-:-:S04]  /*21f0*/  USEL UR13, UR9, 0x1, UP0 ;  /* 0x00000001090d7887 */ /* 0x000fc80008000000 */
[----:B------:R-:W-:-:S04]  /*2200*/  UIADD3 UR13, UR9, -UR13, URZ ;  /* 0x8000000d090d7290 */ /* 0x000fc8000fffe03f */
[----:B------:R-:W-:-:S06]  /*2210*/  UISETP.GE.AND UP0, UPT, UR13, 0x1, UPT ;  /* 0x000000010d00788c */ /* 0x000fcc000bf06270 */
[----:B------:R-:W-:-:S13]  /*2220*/  PLOP3.LUT P0, PT, PT, PT, UP0, 0x80, 0x0 ;  /* 0x000000000000781c */ /* 0x000fda0003f0f008 */
[----:B------:R-:W-:Y:S05]  /*2230*/  @!P0 BRA `(.L_x_23) ;  /* 0x0000000800788947 */ /* 0x000fea0003800000 */
[----:B01----:R-:W-:Y:S01]  /*2240*/  IMAD.U32 R12, RZ, RZ, UR13 ;  /* 0x0000000dff0c7e24 */ /* 0x003fe2000f8e00ff */
[----:B------:R-:W-:Y:S01]  /*2250*/  ULDC UR14, c[0x0][0x50c] ;  /* 0x00014300000e7ab9 */ /* 0x000fe20000000800 */
[----:B------:R-:W-:-:S07]  /*2260*/  IMAD.U32 R13, RZ, RZ, UR5 ;  /* 0x00000005ff0d7e24 */ /* 0x000fce000f8e00ff */
.L_x_31:
[----:B------:R-:W-:-:S13]  /*2270*/  ISETP.NE.AND P1, PT, R144, 0x3, PT ;  /* 0x000000039000780c */ /* 0x000fda0003f25270 */
[----:B------:R-:W-:Y:S05]  /*2280*/  @!P1 BRA `(.L_x_24) ;  /* 0x0000000000049947 */ /* 0x000fea0003800000 */
[----:B------:R-:W-:Y:S01]  /*2290*/  BPT.TRAP 0x1 ;  /* 0x000000040000795c */ /* 0x000fe20000300000 */
.L_x_24:
[----:B------:R-:W0:Y:S01]  /*22a0*/  S2UR UR13, SR_CgaCtaId ;  /* 0x00000000000d79c3 */ /* 0x000e220000008800 */
[----:B------:R-:W-:Y:S01]  /*22b0*/  UMOV UR10, 0x400 ;  /* 0x00000400000a7882 */ /* 0x000fe20000000000 */
[----:B------:R-:W-:Y:S01]  /*22c0*/  SHF.L.U32 R14, R16, 0x1f, RZ ;  /* 0x0000001f100e7819 */ /* 0x000fe200000006ff */
[----:B0-----:R-:W-:-:S04]  /*22d0*/  ULEA UR10, UR13, UR10, 0x18 ;  /* 0x0000000a0d0a7291 */ /* 0x001fc8000f8ec03f */
[----:B------:R-:W-:-:S09]  /*22e0*/  ULEA UR13, UR12, UR10, 0x3 ;  /* 0x0000000a0c0d7291 */ /* 0x000fd2000f8e183f */
[----:B------:R0:W1:Y:S01]  /*22f0*/  SYNCS.PHASECHK.TRANS64.TRYWAIT P0, [UR13], R14 ;  /* 0x0000000eff0075a7 */ /* 0x000062000800014d */
[----:B------:R-:W-:Y:S05]  /*2300*/  @!P1 BRA `(.L_x_25) ;  /* 0x0000000000049947 */ /* 0x000fea0003800000 */
[----:B------:R-:W-:Y:S01]  /*2310*/  BPT.TRAP 0x1 ;  /* 0x000000040000795c */ /* 0x000fe20000300000 */
.L_x_25:
[----:B-1----:R-:W-:Y:S05]  /*2320*/  @P0 BRA `(.L_x_26) ;  /* 0x0000000000080947 */ /* 0x002fea0003800000 */
[----:B------:R-:W1:Y:S02]  /*2330*/  SYNCS.PHASECHK.TRANS64.TRYWAIT P0, [UR13], R14 ;  /* 0x0000000eff0075a7 */ /* 0x000e64000800014d */
[----:B-1----:R-:W-:Y:S05]  /*2340*/  @!P0 BRA `(.L_x_27) ;  /* 0x0000007400a48947 */ /* 0x002fea0003800000 */
.L_x_26:
[----:B------:R-:W-:Y:S01]  /*2350*/  UIADD3 UR13, UR10, 0x28100, URZ ;  /* 0x000281000a0d7890 */ /* 0x000fe2000fffe03f */
[----:B------:R-:W-:Y:S01]  /*2360*/  WARPGROUP.ARRIVE ;  /* 0x00000000000079c5 */ /* 0x000fe20000000000 */
[----:B------:R-:W-:Y:S02]  /*2370*/  UISETP.NE.AND UP0, UPT, UR7, URZ, UPT ;  /* 0x0000003f0700728c */ /* 0x000fe4000bf05270 */
[----:B------:R-:W-:Y:S02]  /*2380*/  USHF.R.U32.HI UR13, URZ, 0x4, UR13 ;  /* 0x000000043f0d7899 */ /* 0x000fe4000801160d */
[----:B------:R-:W-:Y:S02]  /*2390*/  USEL UR8, UR8, URZ, !UP0 ;  /* 0x0000003f08087287 */ /* 0x000fe4000c000000 */
[----:B------:R-:W-:Y:S02]  /*23a0*/  ULOP3.LUT UR13, UR13, 0x3fff, URZ, 0xc0, !UPT ;  /* 0x00003fff0d0d7892 */ /* 0x000fe4000f8ec03f */
[----:B------:R-:W-:-:S02]  /*23b0*/  ULOP3.LUT UR7, UR11, 0x10000, URZ, 0xfc, !UPT ;  /* 0x000100000b077892 */ /* 0x000fc4000f8efc3f */
[----:B------:R-:W-:Y:S02]  /*23c0*/  ULOP3.LUT UR13, UR13, 0x10000, URZ, 0xfc, !UPT ;  /* 0x000100000d0d7892 */ /* 0x000fe4000f8efc3f */
[----:B------:R-:W-:Y:S02]  /*23d0*/  UISETP.NE.U32.AND UP0, UPT, UR8, URZ, UPT ;  /* 0x0000003f0800728c */ /* 0x000fe4000bf05070 */
[----:B------:R-:W-:Y:S02]  /*23e0*/  ULEA UR8, UR12, UR7, 0xb ;  /* 0x000000070c087291 */ /* 0x000fe4000f8e583f */
[----:B------:R-:W-:Y:S02]  /*23f0*/  ULEA UR7, UR12, UR13, 0x9 ;  /* 0x0000000d0c077291 */ /* 0x000fe4000f8e483f */
[----:B------:R-:W-:Y:S01]  /*2400*/  UIADD3 UR13, UR8, 0x400, URZ ;  /* 0x00000400080d7890 */ /* 0x000fe2000fffe03f */
[----:B------:R-:W-:Y:S02]  /*2410*/  UMOV UR17, 0x40000040 ;  /* 0x4000004000117882 */ /* 0x000fe40000000000 */
[----:B------:R-:W-:Y:S01]  /*2420*/  UMOV UR16, UR8 ;  /* 0x0000000800107c82 */ /* 0x000fe20008000000 */
[----:B------:R-:W-:Y:S01]  /*2430*/  UMOV UR19, 0x40000040 ;  /* 0x4000004000137882 */ /* 0x000fe20000000000 */
[----:B------:R-:W-:Y:S01]  /*2440*/  UMOV UR18, UR7 ;  /* 0x0000000700127c82 */ /* 0x000fe20008000000 */
[----:B------:R-:W-:Y:S01]  /*2450*/  UIADD3 UR6, UR6, 0x4, URZ ;  /* 0x0000000406067890 */ /* 0x000fe2000fffe03f */
[----:B------:R-:W-:Y:S01]  /*2460*/  QGMMA.64x64x32.F32.E5M2.E5M2 R56, gdesc[UR16], R56, UP0 ;  /* 0x00e00000103879f3 */ /* 0x000fe2000bf03838 */
[----:B------:R-:W-:Y:S01]  /*2470*/  UMOV UR16, UR13 ;  /* 0x0000000d00107c82 */ /* 0x000fe20008000000 */
[----:B------:R-:W-:Y:S01]  /*2480*/  UMOV UR17, 0x40000040 ;  /* 0x4000004000117882 */ /* 0x000fe20000000000 */
[----:B------:R-:W-:Y:S01]  /*2490*/  UIADD3 UR13, UR8, 0x402, URZ ;  /* 0x00000402080d7890 */ /* 0x000fe2000fffe03f */
[----:B------:R-:W-:Y:S01]  /*24a0*/  QGMMA.64x64x32.F32.E5M2.E5M2 R24, gdesc[UR16], R24, UP0 ;  /* 0x00e00000101879f3 */ /* 0x000fe2000bf03818 */
[----:B------:R-:W-:-:S02]  /*24b0*/  UIADD3 UR16, UR8, 0x2, URZ ;  /* 0x0000000208107890 */ /* 0x000fc4000fffe03f */
[----:B------:R-:W-:Y:S01]  /*24c0*/  UIADD3 UR18, UR7, 0x2, URZ ;  /* 0x0000000207127890 */ /* 0x000fe2000fffe03f */
[----:B------:R-:W-:Y:S01]  /*24d0*/  UMOV UR17, 0x40000040 ;  /* 0x4000004000117882 */ /* 0x000fe20000000000 */
[----:B------:R-:W-:Y:S01]  /*24e0*/  UMOV UR19, 0x40000040 ;  /* 0x4000004000137882 */ /* 0x000fe20000000000 */
[----:B------:R-:W-:-:S06]  /*24f0*/  UISETP.NE.AND UP0, UPT, UR6, UR14, UPT ;  /* 0x0000000e0600728c */ /* 0x000fcc000bf05270 */
[----:B------:R-:W-:Y:S01]  /*2500*/  QGMMA.64x64x32.F32.E5M2.E5M2 R56, gdesc[UR16], R56 ;  /* 0x00e00000103879f3 */ /* 0x000fe20008703838 */
[----:B------:R-:W-:Y:S01]  /*2510*/  UMOV UR16, UR13 ;  /* 0x0000000d00107c82 */ /* 0x000fe20008000000 */
[----:B------:R-:W-:Y:S01]  /*2520*/  UMOV UR17, 0x40000040 ;  /* 0x4000004000117882 */ /* 0x000fe20000000000 */
[----:B------:R-:W-:Y:S01]  /*2530*/  UIADD3 UR13, UR8, 0x404, URZ ;  /* 0x00000404080d7890 */ /* 0x000fe2000fffe03f */
[----:B------:R-:W-:Y:S01]  /*2540*/  QGMMA.64x64x32.F32.E5M2.E5M2 R24, gdesc[UR16], R24 ;  /* 0x00e00000101879f3 */ /* 0x000fe20008703818 */
[----:B------:R-:W-:Y:S02]  /*2550*/  UIADD3 UR16, UR8, 0x4, URZ ;  /* 0x0000000408107890 */ /* 0x000fe4000fffe03f */
[----:B------:R-:W-:Y:S01]  /*2560*/  UIADD3 UR18, UR7, 0x4, URZ ;  /* 0x0000000407127890 */ /* 0x000fe2000fffe03f */
[----:B------:R-:W-:Y:S01]  /*2570*/  UMOV UR17, 0x40000040 ;  /* 0x4000004000117882 */ /* 0x000fe20000000000 */
[----:B------:R-:W-:-:S07]  /*2580*/  UMOV UR19, 0x40000040 ;  /* 0x4000004000137882 */ /* 0x000fce0000000000 */
[----:B------:R-:W-:Y:S01]  /*2590*/  QGMMA.64x64x32.F32.E5M2.E5M2 R56, gdesc[UR16], R56 ;  /* 0x00e00000103879f3 */ /* 0x000fe20008703838 */
[----:B------:R-:W-:Y:S01]  /*25a0*/  UMOV UR16, UR13 ;  /* 0x0000000d00107c82 */ /* 0x000fe20008000000 */
[----:B------:R-:W-:Y:S02]  /*25b0*/  UMOV UR17, 0x40000040 ;  /* 0x4000004000117882 */ /* 0x000fe40000000000 */
[----:B------:R-:W-:Y:S01]  /*25c0*/  QGMMA.64x64x32.F32.E5M2.E5M2 R24, gdesc[UR16], R24 ;  /* 0x00e00000101879f3 */ /* 0x000fe20008703818 */
[----:B------:R-:W-:Y:S02]  /*25d0*/  UIADD3 UR16, UR8, 0x6, URZ ;  /* 0x0000000608107890 */ /* 0x000fe4000fffe03f */
[----:B------:R-:W-:Y:S02]  /*25e0*/  UIADD3 UR18, UR7, 0x6, URZ ;  /* 0x0000000607127890 */ /* 0x000fe4000fffe03f */
[----:B------:R-:W-:Y:S01]  /*25f0*/  UIADD3 UR8, UR8, 0x406, URZ ;  /* 0x0000040608087890 */ /* 0x000fe2000fffe03f */
[----:B------:R-:W-:Y:S01]  /*2600*/  UMOV UR17, 0x40000040 ;  /* 0x4000004000117882 */ /* 0x000fe20000000000 */
[----:B------:R-:W-:Y:S01]  /*2610*/  UMOV UR19, 0x40000040 ;  /* 0x4000004000137882 */ /* 0x000fe20000000000 */
[----:B------:R-:W-:-:S06]  /*2620*/  USEL UR7, URZ, 0x1, UP0 ;  /* 0x000000013f077887 */ /* 0x000fcc0008000000 */
[----:B------:R-:W-:Y:S01]  /*2630*/  ISETP.NE.AND P0, PT, RZ, UR7, PT ;  /* 0x00000007ff007c0c */ /* 0x000fe2000bf05270 */
[----:B------:R-:W-:Y:S01]  /*2640*/  QGMMA.64x64x32.F32.E5M2.E5M2 R56, gdesc[UR16], R56 ;  /* 0x00e00000103879f3 */ /* 0x000fe20008703838 */
[----:B------:R-:W-:Y:S01]  /*2650*/  UMOV UR16, UR8 ;  /* 0x0000000800107c82 */ /* 0x000fe20008000000 */
[----:B------:R-:W-:Y:S02]  /*2660*/  UMOV UR17, 0x40000040 ;  /* 0x4000004000117882 */ /* 0x000fe40000000000 */
[----:B------:R-:W-:Y:S03]  /*2670*/  QGMMA.64x64x32.F32.E5M2.E5M2 R24, gdesc[UR16], R24, gsb0 ;  /* 0x00e00000101879f3 */ /* 0x000fe60008003818 */
[----:B------:R-:W-:-:S05]  /*2680*/  WARPGROUP.DEPBAR.LE gsb0, 0x1 ;  /* 0x00008000000079c5 */ /* 0x000fca0000010100 */
[----:B------:R-:W-:Y:S05]  /*2690*/  @!P0 BRA `(.L_x_28) ;  /* 0x0000000400088947 */ /* 0x000fea0003800000 */
[----:B------:R-:W-:Y:S02]  /*26a0*/  WARPGROUP.DEPBAR.LE gsb0, 0x0 ;  /* 0x00008000000079c5 */ /* 0x000fe40000010000 */
[----:B------:R-:W-:-:S01]  /*26b0*/  FADD R147, R56, R147 ;  /* 0x0000009338937221 */ /* 0x000fc20000000000 */
[----:B------:R-:W-:Y:S01]  /*26c0*/  FADD R142, R57, R142 ;  /* 0x0000008e398e7221 */ /* 0x000fe20000000000 */
        /* <DEDUP_REMOVED lines=62> */
[----:B------:R-:W-:-:S06]  /*2ab0*/  UMOV UR6, URZ ;  /* 0x0000003f00067c82 */ /* 0x000fcc0008000000 */
.L_x_28:
[----:B------:R-:W-:Y:S05]  /*2ac0*/  @!P1 BRA `(.L_x_29) ;  /* 0x0000000000049947 */ /* 0x000fea0003800000 */
[----:B------:R-:W-:Y:S01]  /*2ad0*/  BPT.TRAP 0x1 ;  /* 0x000000040000795c */ /* 0x000fe20000300000 */
.L_x_29:
[----:B------:R-:W-:-:S13]  /*2ae0*/  ISETP.NE.AND P0, PT, R6, RZ, PT ;  /* 0x000000ff0600720c */ /* 0x000fda0003f05270 */
[----:B01----:R-:W-:-:S05]  /*2af0*/  @P0 LEA R14, R13, UR10, 0x3 ;  /* 0x0000000a0d0e0c11 */ /* 0x003fca000f8e18ff */
[----:B------:R-:W-:-:S05]  /*2b00*/  @P0 VIADD R14, R14, 0x28 ;  /* 0x000000280e0e0836 */ /* 0x000fca0000000000 */
[----:B------:R-:W-:-:S04]  /*2b10*/  @P0 PRMT R14, R5, 0x654, R14 ;  /* 0x00000654050e0816 */ /* 0x000fc8000000000e */
[----:B------:R0:W-:Y:S01]  /*2b20*/  @P0 SYNCS.ARRIVE.TRANS64.RED.A1T0 RZ, [R14+URZ], RZ ;  /* 0x000000ff0eff09a7 */ /* 0x0001e2000810043f */
[----:B------:R-:W-:-:S13]  /*2b30*/  ISETP.GT.U32.AND P0, PT, R4, 0x1, PT ;  /* 0x000000010400780c */ /* 0x000fda0003f04070 */
[----:B0-----:R-:W-:Y:S05]  /*2b40*/  @P0 BRA `(.L_x_30) ;  /* 0x0000000000040947 */ /* 0x001fea0003800000 */
[----:B------:R-:W-:Y:S01]  /*2b50*/  BPT.TRAP 0x1 ;  /* 0x000000040000795c */ /* 0x000fe20000300000 */
.L_x_30:
[----:B------:R-:W-:Y:S01]  /*2b60*/  UIADD3 UR12, UR12, 0x1, URZ ;  /* 0x000000010c0c7890 */ /* 0x000fe2000fffe03f */
[C---:B------:R-:W-:Y:S01]  /*2b70*/  ISETP.GT.AND P1, PT, R12.reuse, 0x1, PT ;  /* 0x000000010c00780c */ /* 0x040fe20003f24270 */
[----:B------:R-:W-:Y:S02]  /*2b80*/  VIADD R13, R13, 0x1 ;  /* 0x000000010d0d7836 */ /* 0x000fe40000000000 */
[----:B------:R-:W-:Y:S01]  /*2b90*/  UISETP.NE.AND UP0, UPT, UR12, 0x5, UPT ;  /* 0x000000050c00788c */ /* 0x000fe2000bf05270 */
[----:B------:R-:W-:Y:S02]  /*2ba0*/  VIADD R12, R12, 0xffffffff ;  /* 0xffffffff0c0c7836 */ /* 0x000fe40000000000 */
[C---:B------:R-:W-:Y:S01]  /*2bb0*/  ISETP.NE.AND P0, PT, R13.reuse, 0x5, PT ;  /* 0x000000050d00780c */ /* 0x040fe20003f05270 */
[----:B------:R-:W-:Y:S02]  /*2bc0*/  USEL UR8, URZ, 0x1, UP0 ;  /* 0x000000013f087887 */ /* 0x000fe40008000000 */
[----:B------:R-:W-:Y:S01]  /*2bd0*/  USEL UR12, UR12, URZ, UP0 ;  /* 0x0000003f0c0c7287 */ /* 0x000fe20008000000 */
[----:B------:R-:W-:-:S03]  /*2be0*/  SEL R13, R13, RZ, P0 ;  /* 0x000000ff0d0d7207 */ /* 0x000fc60000000000 */
[----:B------:R-:W-:Y:S01]  /*2bf0*/  LOP3.LUT R16, R16, UR8, RZ, 0x3c, !PT ;  /* 0x0000000810107c12 */ /* 0x000fe2000f8e3cff */
[----:B------:R-:W-:Y:S01]  /*2c00*/  UMOV UR8, 0x1 ;  /* 0x0000000100087882 */ /* 0x000fe20000000000 */
[----:B------:R-:W-:Y:S06]  /*2c10*/  @P1 BRA `(.L_x_31) ;  /* 0xfffffff400941947 */ /* 0x000fec000383ffff */
.L_x_23:
[----:B------:R-:W-:Y:S01]  /*2c20*/  UISETP.NE.AND UP0, UPT, UR6, URZ, UPT ;  /* 0x0000003f0600728c */ /* 0x000fe2000bf05270 */
[----:B01----:R-:W0:Y:S03]  /*2c30*/  LDC R12, c[0x0][0x28c] ;  /* 0x0000a300ff0c7b82 */ /* 0x003e260000000800 */
[----:B------:R-:W-:-:S06]  /*2c40*/  USEL UR6, URZ, 0x1, !UP0 ;  /* 0x000000013f067887 */ /* 0x000fcc000c000000 */
[----:B------:R-:W-:Y:S02]  /*2c50*/  ISETP.NE.AND P0, PT, RZ, UR6, PT ;  /* 0x00000006ff007c0c */ /* 0x000fe4000bf05270 */
[----:B0-----:R-:W-:-:S11]  /*2c60*/  ISETP.GE.AND P1, PT, R12, 0x1, PT ;  /* 0x000000010c00780c */ /* 0x001fd60003f26270 */
[----:B------:R-:W-:Y:S05]  /*2c70*/  @!P0 BRA `(.L_x_32) ;  /* 0x0000000400048947 */ /* 0x000fea0003800000 */
[----:B------:R-:W-:Y:S02]  /*2c80*/  WARPGROUP.DEPBAR.LE gsb0, 0x0 ;  /* 0x00008000000079c5 */ /* 0x000fe40000010000 */
[----:B------:R-:W-:Y:S01]  /*2c90*/  FADD R147, R56, R147 ;  /* 0x0000009338937221 */ /* 0x000fe20000000000 */
        /* <DEDUP_REMOVED lines=62> */
[----:B------:R-:W-:-:S07]  /*3080*/  FADD R20, R20, R55 ;  /* 0x0000003714147221 */ /* 0x000fce0000000000 */
.L_x_32:
[----:B------:R-:W-:Y:S02]  /*3090*/  WARPGROUP.DEPBAR.LE gsb0, 0x0 ;  /* 0x00008000000079c5 */ /* 0x000fe40000010000 */
[----:B------:R-:W-:Y:S05]  /*30a0*/  @!P1 BRA `(.L_x_33) ;  /* 0x0000000000549947 */ /* 0x000fea0003800000 */
[----:B------:R-:W-:-:S13]  /*30b0*/  ISETP.NE.AND P0, PT, R144, 0x3, PT ;  /* 0x000000039000780c */ /* 0x000fda0003f05270 */
[----:B------:R-:W-:Y:S05]  /*30c0*/  @!P0 BRA `(.L_x_34) ;  /* 0x0000000000048947 */ /* 0x000fea0003800000 */
[----:B------:R-:W-:Y:S01]  /*30d0*/  BPT.TRAP 0x1 ;  /* 0x000000040000795c */ /* 0x000fe20000300000 */
.L_x_34:
[----:B------:R-:W-:Y:S01]  /*30e0*/  ISETP.NE.AND P0, PT, R6, RZ, PT ;  /* 0x000000ff0600720c */ /* 0x000fe20003f05270 */
[----:B------:R-:W-:Y:S01]  /*30f0*/  BSSY B0, `(.L_x_35) ;  /* 0x000000e000007945 */ /* 0x000fe20003800000 */
[----:B------:R-:W-:-:S11]  /*3100*/  ISETP.GT.U32.AND P1, PT, R4, 0x1, PT ;  /* 0x000000010400780c */ /* 0x000fd60003f24070 */
[----:B------:R-:W-:Y:S05]  /*3110*/  @!P0 BRA `(.L_x_36) ;  /* 0x00000000002c8947 */ /* 0x000fea0003800000 */
[----:B------:R-:W-:-:S04]  /*3120*/  UISETP.LT.AND UP0, UPT, UR9, 0x1, UPT ;  /* 0x000000010900788c */ /* 0x000fc8000bf01270 */
[----:B------:R-:W-:-:S04]  /*3130*/  USEL UR8, UR9, 0x1, UP0 ;  /* 0x0000000109087887 */ /* 0x000fc80008000000 */
[----:B------:R-:W-:-:S04]  /*3140*/  UIADD3 UR8, UR5, UR9, -UR8 ;  /* 0x0000000905087290 */ /* 0x000fc8000fffe808 */
[----:B------:R-:W-:-:S04]  /*3150*/  UIMAD.WIDE.U32 UR6, UR8, -0x33333333, URZ ;  /* 0xcccccccd080678a5 */ /* 0x000fc8000f8e003f */
[----:B------:R-:W-:-:S04]  /*3160*/  USHF.R.U32.HI UR6, URZ, 0x2, UR7 ;  /* 0x000000023f067899 */ /* 0x000fc80008011607 */
[----:B------:R-:W-:-:S04]  /*3170*/  UIMAD UR8, UR6, -0x5, UR8 ;  /* 0xfffffffb060878a4 */ /* 0x000fc8000f8e0208 */
[----:B------:R-:W-:-:S04]  /*3180*/  ULEA UR8, UR8, UR10, 0x3 ;  /* 0x0000000a08087291 */ /* 0x000fc8000f8e183f */
[----:B------:R-:W-:-:S06]  /*3190*/  UIADD3 UR8, UR8, 0x28, URZ ;  /* 0x0000002808087890 */ /* 0x000fcc000fffe03f */
[----:B------:R-:W-:-:S05]  /*31a0*/  IMAD.U32 R12, RZ, RZ, UR8 ;  /* 0x00000008ff0c7e24 */ /* 0x000fca000f8e00ff */
[----:B------:R-:W-:-:S04]  /*31b0*/  PRMT R12, R5, 0x654, R12 ;  /* 0x00000654050c7816 */ /* 0x000fc8000000000c */
[----:B------:R0:W-:Y:S03]  /*31c0*/  SYNCS.ARRIVE.TRANS64.RED.A1T0 RZ, [R12+URZ], RZ ;  /* 0x000000ff0cff79a7 */ /* 0x0001e6000810043f */
.L_x_36:
[----:B------:R-:W-:Y:S05]  /*31d0*/  BSYNC B0 ;  /* 0x0000000000007941 */ /* 0x000fea0003800000 */
.L_x_35:
[----:B------:R-:W-:Y:S05]  /*31e0*/  @P1 BRA `(.L_x_33) ;  /* 0x0000000000041947 */ /* 0x000fea0003800000 */
[----:B------:R-:W-:Y:S01]  /*31f0*/  BPT.TRAP 0x1 ;  /* 0x000000040000795c */ /* 0x000fe20000300000 */
.L_x_33:
[----:B------:R-:W1:Y:S01]  /*3200*/  LDC R16, c[0x0][0x288] ;  /* 0x0000a200ff107b82 */ /* 0x000e620000000800 */
[----:B------:R-:W-:Y:S01]  /*3210*/  IMAD.SHL.U32 R33, R11, 0x40, RZ ;  /* 0x000000400b217824 */ /* 0x000fe200078e00ff */
[--C-:B0-----:R-:W-:Y:S01]  /*3220*/  SHF.R.U32.HI R12, RZ, 0x2, R0.reuse ;  /* 0x00000002ff0c7819 */ /* 0x101fe20000011600 */
[----:B------:R-:W-:Y:S01]  /*3230*/  UIADD3 UR5, UR9, UR5, URZ ;  /* 0x0000000509057290 */ /* 0x000fe2000fffe03f */
[----:B------:R-:W-:Y:S01]  /*3240*/  LOP3.LUT R14, R0, 0x60, RZ, 0xc0, !PT ;  /* 0x00000060000e7812 */ /* 0x000fe200078ec0ff */
[----:B------:R-:W-:Y:S01]  /*3250*/  IMAD.SHL.U32 R34, R10, 0x100, RZ ;  /* 0x000001000a227824 */ /* 0x000fe200078e00ff */
[----:B------:R-:W-:Y:S01]  /*3260*/  SHF.R.U32.HI R15, RZ, 0x7, R0 ;  /* 0x00000007ff0f7819 */ /* 0x000fe20000011600 */
[----:B------:R-:W-:Y:S01]  /*3270*/  UISETP.GT.U32.AND UP0, UPT, UR5, 0x4, UPT ;  /* 0x000000040500788c */ /* 0x000fe2000bf04070 */
[----:B------:R-:W-:Y:S01]  /*3280*/  LOP3.LUT R13, R12, 0x7, RZ, 0xc0, !PT ;  /* 0x000000070c0d7812 */ /* 0x000fe200078ec0ff */
[C---:B------:R-:W-:Y:S01]  /*3290*/  IMAD.SHL.U32 R26, R0.reuse, 0x2, RZ ;  /* 0x00000002001a7824 */ /* 0x040fe200078e00ff */
[----:B------:R-:W-:Y:S01]  /*32a0*/  SHF.R.U32.HI R14, RZ, 0x1, R14 ;  /* 0x00000001ff0e7819 */ /* 0x000fe2000001160e */
[----:B------:R-:W-:Y:S01]  /*32b0*/  ULDC UR12, c[0x0][0x284] ;  /* 0x0000a100000c7ab9 */ /* 0x000fe20000000800 */
[----:B------:R-:W-:Y:S01]  /*32c0*/  LOP3.LUT R12, R15, 0x1, RZ, 0xc0, !PT ;  /* 0x000000010f0c7812 */ /* 0x000fe200078ec0ff */
[----:B------:R-:W-:Y:S01]  /*32d0*/  UISETP.LT.U32.AND UP0, UPT, UR9, 0x5, UP0 ;  /* 0x000000050900788c */ /* 0x000fe20008701070 */
[----:B------:R-:W-:Y:S01]  /*32e0*/  IADD3 R17, RZ, -R14, -R13 ;  /* 0x8000000eff117210 */ /* 0x000fe20007ffe80d */
[----:B------:R-:W-:Y:S01]  /*32f0*/  UISETP.GE.U32.AND UP1, UPT, UR9, 0x5, UPT ;  /* 0x000000050900788c */ /* 0x000fe2000bf26070 */
[----:B------:R-:W-:Y:S01]  /*3300*/  LOP3.LUT R15, R0, 0x3, RZ, 0xc0, !PT ;  /* 0x00000003000f7812 */ /* 0x000fe200078ec0ff */
[C---:B------:R-:W-:Y:S01]  /*3310*/  IMAD.SHL.U32 R24, R12.reuse, 0x40, RZ ;  /* 0x000000400c187824 */ /* 0x040fe200078e00ff */
[----:B------:R-:W-:Y:S01]  /*3320*/  SHF.R.S32.HI R29, RZ, 0x1f, R7 ;  /* 0x0000001fff1d7819 */ /* 0x000fe20000011407 */
[----:B------:R-:W-:Y:S01]  /*3330*/  UIMAD.WIDE.U32 UR6, UR5, -0x33333333, URZ ;  /* 0xcccccccd050678a5 */ /* 0x000fe2000f8e003f */
[C---:B------:R-:W-:Y:S01]  /*3340*/  LOP3.LUT R26, R33.reuse, 0x6, R26, 0xf8, !PT ;  /* 0x00000006211a7812 */ /* 0x040fe200078ef81a */
[----:B------:R-:W-:Y:S01]  /*3350*/  USEL UR8, URZ, 0x1, !UP0 ;  /* 0x000000013f087887 */ /* 0x000fe2000c000000 */
[----:B------:R-:W-:Y:S01]  /*3360*/  IMAD R17, R12, -0x40, R17 ;  /* 0xffffffc00c117824 */ /* 0x000fe200078e0211 */
[----:B------:R-:W-:Y:S01]  /*3370*/  ULDC.64 UR10, c[0x0][0x5d0] ;  /* 0x00017400000a7ab9 */ /* 0x000fe20000000a00 */
[----:B-1----:R-:W-:Y:S01]  /*3380*/  ISETP.GE.AND P0, PT, R33, R16, PT ;  /* 0x000000102100720c */ /* 0x002fe20003f06270 */
[----:B------:R-:W-:Y:S01]  /*3390*/  IMAD R12, R15, -0x2, R16 ;  /* 0xfffffffe0f0c7824 */ /* 0x000fe200078e0210 */
[----:B------:R-:W-:Y:S01]  /*33a0*/  SHF.R.S32.HI R27, RZ, 0x1f, R26 ;  /* 0x0000001fff1b7819 */ /* 0x000fe2000001141a */
[----:B------:R-:W-:Y:S01]  /*33b0*/  IMAD R16, R29, UR10, RZ ;  /* 0x0000000a1d107c24 */ /* 0x000fe2000f8e02ff */
[----:B------:R-:W-:Y:S01]  /*33c0*/  ISETP.GE.OR P0, PT, R34, UR12, P0 ;  /* 0x0000000c22007c0c */ /* 0x000fe20008706670 */
[----:B------:R-:W-:Y:S01]  /*33d0*/  USHF.R.U32.HI UR6, URZ, 0x2, UR7 ;  /* 0x000000023f067899 */ /* 0x000fe20008011607 */
[----:B------:R-:W-:Y:S01]  /*33e0*/  LOP3.LUT R35, R24, 0x40, R13, 0xe2, !PT ;  /* 0x0000004018237812 */ /* 0x000fe200078ee20d */
[----:B------:R-:W-:Y:S01]  /*33f0*/  ULOP3.LUT UR4, UR4, UR8, URZ, 0x3c, !UPT ;  /* 0x0000000804047292 */ /* 0x000fe2000f8e3c3f */
[----:B------:R-:W-:Y:S01]  /*3400*/  IMAD.WIDE R24, R10, 0x100, RZ ;  /* 0x000001000a187825 */ /* 0x000fe200078e02ff */
[----:B------:R-:W-:Y:S01]  /*3410*/  UIMAD UR5, UR6, -0x5, UR5 ;  /* 0xfffffffb060578a4 */ /* 0x000fe2000f8e0205 */
[----:B------:R-:W-:Y:S01]  /*3420*/  IADD3 R34, -R34, UR12, R17 ;  /* 0x0000000c22227c10 */ /* 0x000fe2000fffe111 */
[----:B------:R-:W-:Y:S01]  /*3430*/  @UP1 ULOP3.LUT UR4, UR4, 0x1, UR6, 0x78, !UPT ;  /* 0x0000000104041892 */ /* 0x000fe2000f8e7806 */
[C---:B------:R-:W-:Y:S01]  /*3440*/  IMAD R13, R7.reuse, UR11, R16 ;  /* 0x0000000b070d7c24 */ /* 0x040fe2000f8e0210 */
[----:B------:R-:W-:Y:S01]  /*3450*/  LOP3.LUT R35, R24, R35, R14, 0xfe, !PT ;  /* 0x0000002318237212 */ /* 0x000fe200078efe0e */
[----:B------:R-:W-:-:S04]  /*3460*/  IMAD.WIDE.U32 R10, R7, UR10, R26 ;  /* 0x0000000a070a7c25 */ /* 0x000fc8000f8e001a */
[----:B------:R-:W-:Y:S02]  /*3470*/  IMAD.IADD R11, R11, 0x1, R13 ;  /* 0x000000010b0b7824 */ /* 0x000fe400078e020d */
[----:B------:R-:W-:Y:S02]  /*3480*/  IMAD.IADD R33, R12, 0x1, -R33 ;  /* 0x000000010c217824 */ /* 0x000fe400078e0a21 */
[----:B------:R-:W-:Y:S01]  /*3490*/  IMAD.MOV.U32 R32, RZ, RZ, -0x1 ;  /* 0xffffffffff207424 */ /* 0x000fe200078e00ff */
[----:B------:R-:W-:Y:S06]  /*34a0*/  @P0 BRA `(.L_x_37) ;  /* 0x0000004800040947 */ /* 0x000fec0003800000 */
[----:B------:R-:W0:Y:S01]  /*34b0*/  LDC.64 R30, c[0x0][0x5c8] ;  /* 0x00017200ff1e7b82 */ /* 0x000e220000000a00 */
[----:B------:R-:W-:Y:S01]  /*34c0*/  ULDC.64 UR6, c[0x0][0x5c0] ;  /* 0x0001700000067ab9 */ /* 0x000fe20000000a00 */
[----:B------:R-:W-:Y:S01]  /*34d0*/  BSSY B0, `(.L_x_37) ;  /* 0x000047e000007945 */ /* 0x000fe20003800000 */
[-C--:B0-----:R-:W-:Y:S02]  /*34e0*/  IMAD R12, R25, R30.reuse, RZ ;  /* 0x0000001e190c7224 */ /* 0x081fe400078e02ff */
[----:B------:R-:W-:-:S04]  /*34f0*/  IMAD.WIDE.U32 R10, R35, R30, R10 ;  /* 0x0000001e230a7225 */ /* 0x000fc800078e000a */
[----:B------:R-:W-:Y:S01]  /*3500*/  IMAD R15, R35, R31, R12 ;  /* 0x0000001f230f7224 */ /* 0x000fe200078e020c */
[----:B------:R-:W-:Y:S01]  /*3510*/  IADD3 R16, P4, R10, UR6, RZ ;  /* 0x000000060a107c10 */ /* 0x000fe2000ff9e0ff */
[C---:B------:R-:W-:Y:S01]  /*3520*/  IMAD.SHL.U32 R13, R30.reuse, 0x80, RZ ;  /* 0x000000801e0d7824 */ /* 0x040fe200078e00ff */
[C---:B------:R-:W-:Y:S01]  /*3530*/  LEA R28, P2, R30.reuse, R10, 0x3 ;  /* 0x0000000a1e1c7211 */ /* 0x040fe200078418ff */
[----:B------:R-:W-:Y:S01]  /*3540*/  IMAD.IADD R36, R11, 0x1, R15 ;  /* 0x000000010b247824 */ /* 0x000fe200078e020f */
[----:B------:R-:W-:Y:S02]  /*3550*/  SHF.L.U64.HI R11, R30, 0x7, R31 ;  /* 0x000000071e0b7819 */ /* 0x000fe4000001021f */
[----:B------:R-:W-:Y:S02]  /*3560*/  IADD3 R12, P1, P0, R10, UR6, R13 ;  /* 0x000000060a0c7c10 */ /* 0x000fe4000f83e00d */
[----:B------:R-:W-:Y:S02]  /*3570*/  IADD3.X R17, R36, UR7, RZ, P4, !PT ;  /* 0x0000000724117c10 */ /* 0x000fe4000a7fe4ff */
[----:B---3-5:R-:W-:-:S02]  /*3580*/  FSETP.NEU.AND P4, PT, R9, RZ, PT ;  /* 0x000000ff0900720b */ /* 0x028fc40003f8d000 */
[----:B------:R-:W-:Y:S02]  /*3590*/  LEA.HI.X R30, R30, R36, R31, 0x3, P2 ;  /* 0x000000241e1e7211 */ /* 0x000fe400010f1c1f */
[C---:B------:R-:W-:Y:S02]  /*35a0*/  IADD3 R14, P2, R28.reuse, UR6, RZ ;  /* 0x000000061c0e7c10 */ /* 0x040fe4000ff5e0ff */
[----:B------:R-:W-:Y:S02]  /*35b0*/  IADD3 R10, P5, P6, R28, UR6, R13 ;  /* 0x000000061c0a7c10 */ /* 0x000fe4000febe00d */
[--C-:B------:R-:W-:Y:S02]  /*35c0*/  IADD3.X R13, R36, UR7, R11.reuse, P1, P0 ;  /* 0x00000007240d7c10 */ /* 0x100fe40008fe040b */
[C---:B------:R-:W-:Y:S02]  /*35d0*/  IADD3.X R15, R30.reuse, UR7, RZ, P2, !PT ;  /* 0x000000071e0f7c10 */ /* 0x040fe400097fe4ff */
[----:B------:R-:W-:Y:S01]  /*35e0*/  IADD3.X R11, R30, UR7, R11, P5, P6 ;  /* 0x000000071e0b7c10 */ /* 0x000fe2000afec40b */
[----:B------:R-:W-:Y:S06]  /*35f0*/  @!P4 BRA `(.L_x_38) ;  /* 0x00000034009cc947 */ /* 0x000fec0003800000 */
[----:B------:R-:W-:Y:S01]  /*3600*/  ULDC.64 UR6, c[0x0][0x5b8] ;  /* 0x00016e0000067ab9 */ /* 0x000fe20000000a00 */
[----:B------:R-:W-:Y:S01]  /*3610*/  ISETP.GE.AND P0, PT, R34, 0x1, PT ;  /* 0x000000012200780c */ /* 0x000fe20003f06270 */
[----:B------:R-:W-:Y:S01]  /*3620*/  IMAD R28, R29, UR6, RZ ;  /* 0x000000061d1c7c24 */ /* 0x000fe2000f8e02ff */
[----:B------:R-:W-:Y:S01]  /*3630*/  ULDC.64 UR10, c[0x0][0x5a8] ;  /* 0x00016a00000a7ab9 */ /* 0x000fe20000000a00 */
[----:B------:R-:W-:Y:S01]  /*3640*/  IMAD.WIDE.U32 R26, R7, UR6, R26 ;  /* 0x00000006071a7c25 */ /* 0x000fe2000f8e001a */
[----:B------:R-:W-:Y:S01]  /*3650*/  ISETP.LT.OR P4, PT, R33, 0x1, !P0 ;  /* 0x000000012100780c */ /* 0x000fe20004781670 */
[----:B------:R-:W-:Y:S02]  /*3660*/  BSSY B1, `(.L_x_39) ;  /* 0x000000c000017945 */ /* 0x000fe40003800000 */
[----:B------:R-:W-:Y:S01]  /*3670*/  IMAD R7, R7, UR7, R28 ;  /* 0x0000000707077c24 */ /* 0x000fe2000f8e021c */
[----:B------:R-:W-:Y:S02]  /*3680*/  ULDC.64 UR6, c[0x0][0x5b0] ;  /* 0x00016c0000067ab9 */ /* 0x000fe40000000a00 */
[----:B------:R-:W-:-:S02]  /*3690*/  IMAD R30, R25, UR6, RZ ;  /* 0x00000006191e7c24 */ /* 0x000fc4000f8e02ff */
[----:B------:R-:W-:Y:S02]  /*36a0*/  IMAD.IADD R27, R27, 0x1, R7 ;  /* 0x000000011b1b7824 */ /* 0x000fe400078e0207 */
[C---:B------:R-:W-:Y:S02]  /*36b0*/  IMAD R7, R35.reuse, UR7, R30 ;  /* 0x0000000723077c24 */ /* 0x040fe4000f8e021e */
[----:B------:R-:W-:-:S03]  /*36c0*/  IMAD.WIDE.U32 R28, R35, UR6, R26 ;  /* 0x00000006231c7c25 */ /* 0x000fc6000f8e001a */
[----:B------:R-:W-:-:S04]  /*36d0*/  IADD3 R28, P1, R28, UR10, RZ ;  /* 0x0000000a1c1c7c10 */ /* 0x000fc8000ff3e0ff */
[--C-:B------:R-:W-:Y:S02]  /*36e0*/  IADD3.X R29, R29, UR11, R7.reuse, P1, !PT ;  /* 0x0000000b1d1d7c10 */ /* 0x100fe40008ffe407 */
[----:B------:R-:W-:Y:S01]  /*36f0*/  PRMT R7, RZ, 0x7610, R7 ;  /* 0x00007610ff077816 */ /* 0x000fe20000000007 */
[----:B------:R-:W-:Y:S06]  /*3700*/  @P4 BRA `(.L_x_40) ;  /* 0x0000000000044947 */ /* 0x000fec0003800000 */
[----:B------:R0:W5:Y:S02]  /*3710*/  LDG.E.U8 R7, desc[UR20][R28.64] ;  /* 0x000000141c077981 */ /* 0x000164000c1e1100 */
.L_x_40:
[----:B------:R-:W-:Y:S05]  /*3720*/  BSYNC B1 ;  /* 0x0000000000017941 */ /* 0x000fea0003800000 */
.L_x_39:
[----:B-----5:R-:W-:Y:S01]  /*3730*/  LOP3.LUT R7, R7, 0xff, RZ, 0xc0, !PT ;  /* 0x000000ff07077812 */ /* 0x020fe200078ec0ff */
[----:B------:R-:W-:Y:S01]  /*3740*/  BSSY B1, `(.L_x_41) ;  /* 0x000000b000017945 */ /* 0x000fe20003800000 */
[----:B------:R-:W-:Y:S02]  /*3750*/  ISETP.LT.OR P2, PT, R33, 0x2, !P0 ;  /* 0x000000022100780c */ /* 0x000fe40004741670 */
[----:B------:R-:W-:-:S05]  /*3760*/  F2FP.F16.E5M2.UNPACK_B R7, R7 ;  /* 0x00000007ff07723e */ /* 0x000fca00020004ff */
[----:B------:R-:W-:Y:S01]  /*3770*/  HADD2.F32 R30, -RZ, R7.H0_H0 ;  /* 0x20000007ff1e7230 */ /* 0x000fe20000004100 */
[----:B------:R-:W-:-:S04]  /*3780*/  PRMT R7, RZ, 0x7610, R7 ;  /* 0x00007610ff077816 */ /* 0x000fc80000000007 */
[----:B------:R-:W-:-:S04]  /*3790*/  FMUL R30, R30, R9 ;  /* 0x000000091e1e7220 */ /* 0x000fc80000400000 */
[----:B--2---:R-:W-:-:S05]  /*37a0*/  FFMA R30, R147, R8, R30 ;  /* 0x00000008931e7223 */ /* 0x004fca000000001e */
[----:B------:R-:W-:-:S05]  /*37b0*/  F2FP.SATFINITE.E5M2.F32.PACK_AB_MERGE_C R31, RZ, R30, RZ ;  /* 0x0000001eff1f723e */ /* 0x000fca00048060ff */
[----:B------:R1:W-:Y:S01]  /*37c0*/  @!P4 STG.E.U8 desc[UR20][R16.64], R31 ;  /* 0x0000001f1000c986 */ /* 0x0003e2000c101114 */
[----:B------:R-:W-:Y:S05]  /*37d0*/  @P2 BRA `(.L_x_42) ;  /* 0x0000000000042947 */ /* 0x000fea0003800000 */
[----:B------:R2:W5:Y:S02]  /*37e0*/  LDG.E.U8 R7, desc[UR20][R28.64+0x1] ;  /* 0x000001141c077981 */ /* 0x000564000c1e1100 */
.L_x_42:
[----:B------:R-:W-:Y:S05]  /*37f0*/  BSYNC B1 ;  /* 0x0000000000017941 */ /* 0x000fea0003800000 */
.L_x_41:
[----:B-----5:R-:W-:Y:S01]  /*3800*/  LOP3.LUT R7, R7, 0xff, RZ, 0xc0, !PT ;  /* 0x000000ff07077812 */ /* 0x020fe200078ec0ff */
[----:B------:R-:W-:Y:S01]  /*3810*/  BSSY B1, `(.L_x_43) ;  /* 0x0000013000017945 */ /* 0x000fe20003800000 */
[----:B------:R-:W-:Y:S02]  /*3820*/  IADD3 R37, P1, R35, 0x8, RZ ;  /* 0x0000000823257810 */ /* 0x000fe40007f3e0ff */
[----:B------:R-:W-:-:S03]  /*3830*/  F2FP.F16.E5M2.UNPACK_B R7, R7 ;  /* 0x00000007ff07723e */ /* 0x000fc600020004ff */
[----:B-1----:R-:W-:Y:S01]  /*3840*/  IMAD.X R31, RZ, RZ, R25, P1 ;  /* 0x000000ffff1f7224 */ /* 0x002fe200008e0619 */
[----:B------:R-:W-:Y:S01]  /*3850*/  ISETP.GE.AND P1, PT, R34, 0x9, PT ;  /* 0x000000092200780c */ /* 0x000fe20003f26270 */
[----:B------:R-:W-:Y:S02]  /*3860*/  HADD2.F32 R30, -RZ, R7.H0_H0 ;  /* 0x20000007ff1e7230 */ /* 0x000fe40000004100 */
[----:B------:R-:W-:Y:S01]  /*3870*/  IMAD R36, R31, UR6, RZ ;  /* 0x000000061f247c24 */ /* 0x000fe2000f8e02ff */
[----:B------:R-:W-:Y:S02]  /*3880*/  ISETP.LT.OR P5, PT, R33, 0x1, !P1 ;  /* 0x000000012100780c */ /* 0x000fe40004fa1670 */
[----:B------:R-:W-:Y:S01]  /*3890*/  FMUL R7, R30, R9 ;  /* 0x000000091e077220 */ /* 0x000fe20000400000 */
[----:B------:R-:W-:-:S04]  /*38a0*/  IMAD.WIDE.U32 R30, R37, UR6, R26 ;  /* 0x00000006251e7c25 */ /* 0x000fc8000f8e001a */
[----:B------:R-:W-:Y:S01]  /*38b0*/  FFMA R7, R142, R8, R7 ;  /* 0x000000088e077223 */ /* 0x000fe20000000007 */
[----:B------:R-:W-:Y:S01]  /*38c0*/  IMAD R37, R37, UR7, R36 ;  /* 0x0000000725257c24 */ /* 0x000fe2000f8e0224 */
[----:B------:R-:W-:-:S03]  /*38d0*/  IADD3 R30, P4, R30, UR10, RZ ;  /* 0x0000000a1e1e7c10 */ /* 0x000fc6000ff9e0ff */
[----:B------:R-:W-:Y:S02]  /*38e0*/  F2FP.SATFINITE.E5M2.F32.PACK_AB_MERGE_C R39, RZ, R7, RZ ;  /* 0x00000007ff27723e */ /* 0x000fe400048060ff */
[----:B------:R-:W-:Y:S02]  /*38f0*/  IADD3.X R31, R31, UR11, R37, P4, !PT ;  /* 0x0000000b1f1f7c10 */ /* 0x000fe4000a7fe425 */
[----:B------:R-:W-:Y:S01]  /*3900*/  PRMT R7, RZ, 0x7610, R7 ;  /* 0x00007610ff077816 */ /* 0x000fe20000000007 */
[----:B------:R1:W-:Y:S01]  /*3910*/  @!P2 STG.E.U8 desc[UR20][R16.64+0x1], R39 ;  /* 0x000001271000a986 */ /* 0x0003e2000c101114 */
[----:B------:R-:W-:Y:S05]  /*3920*/  @P5 BRA `(.L_x_44) ;  /* 0x0000000000045947 */ /* 0x000fea0003800000 */
[----:B------:R3:W5:Y:S02]  /*3930*/  LDG.E.U8 R7, desc[UR20][R30.64] ;  /* 0x000000141e077981 */ /* 0x000764000c1e1100 */
.L_x_44:
[----:B------:R-:W-:Y:S05]  /*3940*/  BSYNC B1 ;  /* 0x0000000000017941 */ /* 0x000fea0003800000 */
.L_x_43:
[----:B-----5:R-:W-:Y:S01]  /*3950*/  LOP3.LUT R7, R7, 0xff, RZ, 0xc0, !PT ;  /* 0x000000ff07077812 */ /* 0x020fe200078ec0ff */
[----:B------:R-:W-:Y:S01]  /*3960*/  BSSY B1, `(.L_x_45) ;  /* 0x000000b000017945 */ /* 0x000fe20003800000 */
[----:B------:R-:W-:Y:S02]  /*3970*/  ISETP.LT.OR P2, PT, R33, 0x2, !P1 ;  /* 0x000000022100780c */ /* 0x000fe40004f41670 */
[----:B------:R-:W-:-:S05]  /*3980*/  F2FP.F16.E5M2.UNPACK_B R7, R7 ;  /* 0x00000007ff07723e */ /* 0x000fca00020004ff */
[----:B------:R-:W-:Y:S01]  /*3990*/  HADD2.F32 R36, -RZ, R7.H0_H0 ;  /* 0x20000007ff247230 */ /* 0x000fe20000004100 */
[----:B------:R-:W-:-:S04]  /*39a0*/  PRMT R7, RZ, 0x7610, R7 ;  /* 0x00007610ff077816 */ /* 0x000fc80000000007 */
[----:B------:R-:W-:-:S04]  /*39b0*/  FMUL R36, R36, R9 ;  /* 0x0000000924247220 */ /* 0x000fc80000400000 */
[----:B------:R-:W-:-:S05]  /*39c0*/  FFMA R36, R145, R8, R36 ;  /* 0x0000000891247223 */ /* 0x000fca0000000024 */
[----:B------:R-:W-:-:S05]  /*39d0*/  F2FP.SATFINITE.E5M2.F32.PACK_AB_MERGE_C R37, RZ, R36, RZ ;  /* 0x00000024ff25723e */ /* 0x000fca00048060ff */
[----:B------:R4:W-:Y:S01]  /*39e0*/  @!P5 STG.E.U8 desc[UR20][R14.64], R37 ;  /* 0x000000250e00d986 */ /* 0x0009e2000c101114 */
[----:B------:R-:W-:Y:S05]  /*39f0*/  @P2 BRA `(.L_x_46) ;  /* 0x0000000000042947 */ /* 0x000fea0003800000 */
[----:B------:R0:W5:Y:S02]  /*3a00*/  LDG.E.U8 R7, desc[UR20][R30.64+0x1] ;  /* 0x000001141e077981 */ /* 0x000164000c1e1100 */
.L_x_46:
[----:B------:R-:W-:Y:S05]  /*3a10*/  BSYNC B1 ;  /* 0x0000000000017941 */ /* 0x000fea0003800000 */
.L_x_45:
[----:B-----5:R-:W-:Y:S01]  /*3a20*/  LOP3.LUT R7, R7, 0xff, RZ, 0xc0, !PT ;  /* 0x000000ff07077812 */ /* 0x020fe200078ec0ff */
[----:B------:R-:W-:Y:S01]  /*3a30*/  BSSY B1, `(.L_x_47) ;  /* 0x000000b000017945 */ /* 0x000fe20003800000 */
[----:B------:R-:W-:Y:S02]  /*3a40*/  ISETP.LT.OR P4, PT, R33, 0x9, !P0 ;  /* 0x000000092100780c */ /* 0x000fe40004781670 */
[----:B------:R-:W-:-:S05]  /*3a50*/  F2FP.F16.E5M2.UNPACK_B R7, R7 ;  /* 0x00000007ff07723e */ /* 0x000fca00020004ff */
[----:B------:R-:W-:-:S05]  /*3a60*/  HADD2.F32 R36, -RZ, R7.H0_H0 ;  /* 0x20000007ff247230 */ /* 0x000fca0000004100 */
[----:B------:R-:W-:-:S04]  /*3a70*/  FMUL R7, R36, R9 ;  /* 0x0000000924077220 */ /* 0x000fc80000400000 */
[----:B------:R-:W-:-:S05]  /*3a80*/  FFMA R7, R140, R8, R7 ;  /* 0x000000088c077223 */ /* 0x000fca0000000007 */
[----:B----4-:R-:W-:Y:S02]  /*3a90*/  F2FP.SATFINITE.E5M2.F32.PACK_AB_MERGE_C R37, RZ, R7, RZ ;  /* 0x00000007ff25723e */ /* 0x010fe400048060ff */
[----:B------:R-:W-:-:S03]  /*3aa0*/  PRMT R7, RZ, 0x7610, R7 ;  /* 0x00007610ff077816 */ /* 0x000fc60000000007 */
[----:B------:R4:W-:Y:S01]  /*3ab0*/  @!P2 STG.E.U8 desc[UR20][R14.64+0x1], R37 ;  /* 0x000001250e00a986 */ /* 0x0009e2000c101114 */
[----:B------:R-:W-:Y:S05]  /*3ac0*/  @P4 BRA `(.L_x_48) ;  /* 0x0000000000044947 */ /* 0x000fea0003800000 */
[----:B------:R0:W5:Y:S02]  /*3ad0*/  LDG.E.U8 R7, desc[UR20][R28.64+0x8] ;  /* 0x000008141c077981 */ /* 0x000164000c1e1100 */
.L_x_48:
[----:B------:R-:W-:Y:S05]  /*3ae0*/  BSYNC B1 ;  /* 0x0000000000017941 */ /* 0x000fea0003800000 */
.L_x_47:
        /* <DEDUP_REMOVED lines=8> */
[----:B----4-:R-:W-:-:S05]  /*3b70*/  F2FP.SATFINITE.E5M2.F32.PACK_AB_MERGE_C R37, RZ, R36, RZ ;  /* 0x00000024ff25723e */ /* 0x010fca00048060ff */
[----:B------:R4:W-:Y:S01]  /*3b80*/  @!P4 STG.E.U8 desc[UR20][R16.64+0x8], R37 ;  /* 0x000008251000c986 */ /* 0x0009e2000c101114 */
[----:B------:R-:W-:Y:S05]  /*3b90*/  @P2 BRA `(.L_x_50) ;  /* 0x0000000000042947 */ /* 0x000fea0003800000 */
[----:B------:R0:W5:Y:S02]  /*3ba0*/  LDG.E.U8 R7, desc[UR20][R28.64+0x9] ;  /* 0x000009141c077981 */ /* 0x000164000c1e1100 */
.L_x_50:
[----:B------:R-:W-:Y:S05]  /*3bb0*/  BSYNC B1 ;  /* 0x0000000000017941 */ /* 0x000fea0003800000 */
.L_x_49:
        /* <DEDUP_REMOVED lines=12> */
.L_x_52:
[----:B------:R-:W-:Y:S05]  /*3c80*/  BSYNC B1 ;  /* 0x0000000000017941 */ /* 0x000fea0003800000 */
.L_x_51:
        /* <DEDUP_REMOVED lines=12> */
.L_x_54:
[----:B------:R-:W-:Y:S05]  /*3d50*/  BSYNC B1 ;  /* 0x0000000000017941 */ /* 0x000fea0003800000 */
.L_x_53:
        /* <DEDUP_REMOVED lines=12> */
.L_x_56:
[----:B------:R-:W-:Y:S05]  /*3e20*/  BSYNC B1 ;  /* 0x0000000000017941 */ /* 0x000fea0003800000 */
.L_x_55:
        /* <DEDUP_REMOVED lines=12> */
.L_x_58:
[----:B------:R-:W-:Y:S05]  /*3ef0*/  BSYNC B1 ;  /* 0x0000000000017941 */ /* 0x000fea0003800000 */
.L_x_57:
        /* <DEDUP_REMOVED lines=12> */
.L_x_60:
[----:B------:R-:W-:Y:S05]  /*3fc0*/  BSYNC B1 ;  /* 0x0000000000017941 */ /* 0x000fea0003800000 */
.L_x_59:
        /* <DEDUP_REMOVED lines=12> */
.L_x_62:
[----:B------:R-:W-:Y:S05]  /*4090*/  BSYNC B1 ;  /* 0x0000000000017941 */ /* 0x000fea0003800000 */
.L_x_61:
        /* <DEDUP_REMOVED lines=12> */
.L_x_64:
[----:B------:R-:W-:Y:S05]  /*4160*/  BSYNC B1 ;  /* 0x0000000000017941 */ /* 0x000fea0003800000 */
.L_x_63:
        /* <DEDUP_REMOVED lines=12> */
.L_x_66:
[----:B------:R-:W-:Y:S05]  /*4230*/  BSYNC B1 ;  /* 0x0000000000017941 */ /* 0x000fea0003800000 */
.L_x_65:
        /* <DEDUP_REMOVED lines=12> */
.L_x_68:
[----:B------:R-:W-:Y:S05]  /*4300*/  BSYNC B1 ;  /* 0x0000000000017941 */ /* 0x000fea0003800000 */
.L_x_67:
        /* <DEDUP_REMOVED lines=12> */
.L_x_70:
[----:B------:R-:W-:Y:S05]  /*43d0*/  BSYNC B1 ;  /* 0x0000000000017941 */ /* 0x000fea0003800000 */
.L_x_69:
        /* <DEDUP_REMOVED lines=12> */
.L_x_72:
[----:B------:R-:W-:Y:S05]  /*44a0*/  BSYNC B1 ;  /* 0x0000000000017941 */ /* 0x000fea0003800000 */
.L_x_71:
        /* <DEDUP_REMOVED lines=12> */
.L_x_74:
[----:B------:R-:W-:Y:S05]  /*4570*/  BSYNC B1 ;  /* 0x0000000000017941 */ /* 0x000fea0003800000 */
.L_x_73:
        /* <DEDUP_REMOVED lines=12> */
.L_x_76:
[----:B------:R-:W-:Y:S05]  /*4640*/  BSYNC B1 ;  /* 0x0000000000017941 */ /* 0x000fea0003800000 */
.L_x_75:
        /* <DEDUP_REMOVED lines=12> */
.L_x_78:
[----:B------:R-:W-:Y:S05]  /*4710*/  BSYNC B1 ;  /* 0x0000000000017941 */ /* 0x000fea0003800000 */
.L_x_77:
        /* <DEDUP_REMOVED lines=12> */
.L_x_80:
[----:B------:R-:W-:Y:S05]  /*47e0*/  BSYNC B1 ;  /* 0x0000000000017941 */ /* 0x000fea0003800000 */
.L_x_79:
        /* <DEDUP_REMOVED lines=12> */
.L_x_82:
[----:B------:R-:W-:Y:S05]  /*48b0*/  BSYNC B1 ;  /* 0x0000000000017941 */ /* 0x000fea0003800000 */
.L_x_81:
        /* <DEDUP_REMOVED lines=12> */
.L_x_84:
[----:B------:R-:W-:Y:S05]  /*4980*/  BSYNC B1 ;  /* 0x0000000000017941 */ /* 0x000fea0003800000 */
.L_x_83:
        /* <DEDUP_REMOVED lines=12> */
.L_x_86:
[----:B------:R-:W-:Y:S05]  /*4a50*/  BSYNC B1 ;  /* 0x0000000000017941 */ /* 0x000fea0003800000 */
.L_x_85:
        /* <DEDUP_REMOVED lines=12> */
.L_x_88:
[----:B------:R-:W-:Y:S05]  /*4b20*/  BSYNC B1 ;  /* 0x0000000000017941 */ /* 0x000fea0003800000 */
.L_x_87:
        /* <DEDUP_REMOVED lines=12> */
.L_x_90:
[----:B------:R-:W-:Y:S05]  /*4bf0*/  BSYNC B1 ;  /* 0x0000000000017941 */ /* 0x000fea0003800000 */
.L_x_89:
        /* <DEDUP_REMOVED lines=12> */
.L_x_92:
[----:B------:R-:W-:Y:S05]  /*4cc0*/  BSYNC B1 ;  /* 0x0000000000017941 */ /* 0x000fea0003800000 */
.L_x_91:
        /* <DEDUP_REMOVED lines=12> */
.L_x_94:
[----:B------:R-:W-:Y:S05]  /*4d90*/  BSYNC B1 ;  /* 0x0000000000017941 */ /* 0x000fea0003800000 */
.L_x_93:
        /* <DEDUP_REMOVED lines=12> */
.L_x_96:
[----:B------:R-:W-:Y:S05]  /*4e60*/  BSYNC B1 ;  /* 0x0000000000017941 */ /* 0x000fea0003800000 */
.L_x_95:
        /* <DEDUP_REMOVED lines=12> */
.L_x_98:
[----:B------:R-:W-:Y:S05]  /*4f30*/  BSYNC B1 ;  /* 0x0000000000017941 */ /* 0x000fea0003800000 */
.L_x_97:
[----:B-----5:R-:W-:Y:S01]  /*4f40*/  LOP3.LUT R7, R7, 0xff, RZ, 0xc0, !PT ;  /* 0x000000ff07077812 */ /* 0x020fe200078ec0ff */
[----:B------:R-:W-:Y:S01]  /*4f50*/  BSSY B1, `(.L_x_99) ;  /* 0x000000b000017945 */ /* 0x000fe20003800000 */
[----:B------:R-:W-:Y:S02]  /*4f60*/  ISETP.LT.OR P2, PT, R33, 0x39, !P1 ;  /* 0x000000392100780c */ /* 0x000fe40004f41670 */
[----:B------:R-:W-:-:S05]  /*4f70*/  F2FP.F16.E5M2.UNPACK_B R7, R7 ;  /* 0x00000007ff07723e */ /* 0x000fca00020004ff */
[----:B0-2---:R-:W-:-:S05]  /*4f80*/  HADD2.F32 R28, -RZ, R7.H0_H0 ;  /* 0x20000007ff1c7230 */ /* 0x005fca0000004100 */
[----:B------:R-:W-:-:S04]  /*4f90*/  FMUL R7, R28, R9 ;  /* 0x000000091c077220 */ /* 0x000fc80000400000 */
[----:B------:R-:W-:-:S05]  /*4fa0*/  FFMA R7, R114, R8, R7 ;  /* 0x0000000872077223 */ /* 0x000fca0000000007 */
[----:B------:R-:W-:Y:S02]  /*4fb0*/  F2FP.SATFINITE.E5M2.F32.PACK_AB_MERGE_C R29, RZ, R7, RZ ;  /* 0x00000007ff1d723e */ /* 0x000fe400048060ff */
[----:B------:R-:W-:-:S03]  /*4fc0*/  PRMT R7, RZ, 0x7610, R7 ;  /* 0x00007610ff077816 */ /* 0x000fc60000000007 */
[----:B------:R0:W-:Y:S01]  /*4fd0*/  @!P0 STG.E.U8 desc[UR20][R16.64+0x39], R29 ;  /* 0x0000391d10008986 */ /* 0x0001e2000c101114 */
[----:B------:R-:W-:Y:S05]  /*4fe0*/  @P2 BRA `(.L_x_100) ;  /* 0x0000000000042947 */ /* 0x000fea0003800000 */
[----:B------:R2:W5:Y:S02]  /*4ff0*/  LDG.E.U8 R7, desc[UR20][R30.64+0x38] ;  /* 0x000038141e077981 */ /* 0x000564000c1e1100 */
.L_x_100:
[----:B------:R-:W-:Y:S05]  /*5000*/  BSYNC B1 ;  /* 0x0000000000017941 */ /* 0x000fea0003800000 */
.L_x_99:
[----:B-----5:R-:W-:Y:S01]  /*5010*/  LOP3.LUT R7, R7, 0xff, RZ, 0xc0, !PT ;  /* 0x000000ff07077812 */ /* 0x020fe200078ec0ff */
[----:B------:R-:W-:Y:S01]  /*5020*/  BSSY B1, `(.L_x_101) ;  /* 0x000000b000017945 */ /* 0x000fe20003800000 */
[----:B------:R-:W-:Y:S02]  /*5030*/  ISETP.LT.OR P1, PT, R33, 0x3a, !P1 ;  /* 0x0000003a2100780c */ /* 0x000fe40004f21670 */
[----:B------:R-:W-:-:S05]  /*5040*/  F2FP.F16.E5M2.UNPACK_B R7, R7 ;  /* 0x00000007ff07723e */ /* 0x000fca00020004ff */
[----:B01--4-:R-:W-:Y:S01]  /*5050*/  HADD2.F32 R16, -RZ, R7.H0_H0 ;  /* 0x20000007ff107230 */ /* 0x013fe20000004100 */
[----:B------:R-:W-:-:S04]  /*5060*/  PRMT R7, RZ, 0x7610, R7 ;  /* 0x00007610ff077816 */ /* 0x000fc80000000007 */
[----:B------:R-:W-:-:S04]  /*5070*/  FMUL R16, R16, R9 ;  /* 0x0000000910107220 */ /* 0x000fc80000400000 */
[----:B------:R-:W-:-:S05]  /*5080*/  FFMA R16, R117, R8, R16 ;  /* 0x0000000875107223 */ /* 0x000fca0000000010 */
[----:B------:R-:W-:-:S05]  /*5090*/  F2FP.SATFINITE.E5M2.F32.PACK_AB_MERGE_C R17, RZ, R16, RZ ;  /* 0x00000010ff11723e */ /* 0x000fca00048060ff */
[----:B------:R0:W-:Y:S01]  /*50a0*/  @!P2 STG.E.U8 desc[UR20][R14.64+0x38], R17 ;  /* 0x000038110e00a986 */ /* 0x0001e2000c101114 */
[----:B------:R-:W-:Y:S05]  /*50b0*/  @P1 BRA `(.L_x_102) ;  /* 0x0000000000041947 */ /* 0x000fea0003800000 */
[----:B------:R1:W5:Y:S02]  /*50c0*/  LDG.E.U8 R7, desc[UR20][R30.64+0x39] ;  /* 0x000039141e077981 */ /* 0x000364000c1e1100 */
.L_x_102:
[----:B------:R-:W-:Y:S05]  /*50d0*/  BSYNC B1 ;  /* 0x0000000000017941 */ /* 0x000fea0003800000 */
.L_x_101:
[----:B-----5:R-:W-:Y:S01]  /*50e0*/  LOP3.LUT R7, R7, 0xff, RZ, 0xc0, !PT ;  /* 0x000000ff07077812 */ /* 0x020fe200078ec0ff */
[----:B------:R-:W-:Y:S01]  /*50f0*/  BSSY B1, `(.L_x_103) ;  /* 0x0000013000017945 */ /* 0x000fe20003800000 */
[----:B------:R-:W-:Y:S02]  /*5100*/  IADD3 R29, P0, R35, 0x80, RZ ;  /* 0x00000080231d7810 */ /* 0x000fe40007f1e0ff */
[----:B------:R-:W-:-:S03]  /*5110*/  F2FP.F16.E5M2.UNPACK_B R7, R7 ;  /* 0x00000007ff07723e */ /* 0x000fc600020004ff */
[----:B0-----:R-:W-:Y:S01]  /*5120*/  IMAD.X R17, RZ, RZ, R25, P0 ;  /* 0x000000ffff117224 */ /* 0x001fe200000e0619 */
        /* <DEDUP_REMOVED lines=9> */
[----:B-123--:R-:W-:Y:S02]  /*51c0*/  F2FP.SATFINITE.E5M2.F32.PACK_AB_MERGE_C R31, RZ, R7, RZ ;  /* 0x00000007ff1f723e */ /* 0x00efe400048060ff */
[----:B------:R-:W-:Y:S02]  /*51d0*/  IADD3.X R17, R17, UR11, R29, P2, !PT ;  /* 0x0000000b11117c10 */ /* 0x000fe400097fe41d */
[----:B------:R-:W-:Y:S01]  /*51e0*/  PRMT R7, RZ, 0x7610, R7 ;  /* 0x00007610ff077816 */ /* 0x000fe20000000007 */
[----:B------:R0:W-:Y:S01]  /*51f0*/  @!P1 STG.E.U8 desc[UR20][R14.64+0x39], R31 ;  /* 0x0000391f0e009986 */ /* 0x0001e2000c101114 */
[----:B------:R-:W-:Y:S05]  /*5200*/  @P4 BRA `(.L_x_104) ;  /* 0x0000000000044947 */ /* 0x000fea0003800000 */
[----:B------:R1:W5:Y:S02]  /*5210*/  LDG.E.U8 R7, desc[UR20][R16.64] ;  /* 0x0000001410077981 */ /* 0x000364000c1e1100 */
.L_x_104:
[----:B------:R-:W-:Y:S05]  /*5220*/  BSYNC B1 ;  /* 0x0000000000017941 */ /* 0x000fea0003800000 */
.L_x_103:
[----:B-----5:R-:W-:Y:S01]  /*5230*/  LOP3.LUT R7, R7, 0xff, RZ, 0xc0, !PT ;  /* 0x000000ff07077812 */ /* 0x020fe200078ec0ff */
[----:B------:R-:W-:Y:S01]  /*5240*/  BSSY B1, `(.L_x_105) ;  /* 0x000000b000017945 */ /* 0x000fe20003800000 */
[----:B------:R-:W-:Y:S02]  /*5250*/  ISETP.LT.OR P2, PT, R33, 0x2, !P0 ;  /* 0x000000022100780c */ /* 0x000fe40004741670 */
[----:B------:R-:W-:-:S05]  /*5260*/  F2FP.F16.E5M2.UNPACK_B R7, R7 ;  /* 0x00000007ff07723e */ /* 0x000fca00020004ff */
[----:B0-----:R-:W-:Y:S01]  /*5270*/  HADD2.F32 R14, -RZ, R7.H0_H0 ;  /* 0x20000007ff0e7230 */ /* 0x001fe20000004100 */
[----:B------:R-:W-:-:S04]  /*5280*/  PRMT R7, RZ, 0x7610, R7 ;  /* 0x00007610ff077816 */ /* 0x000fc80000000007 */
[----:B------:R-:W-:-:S04]  /*5290*/  FMUL R14, R14, R9 ;  /* 0x000000090e0e7220 */ /* 0x000fc80000400000 */
[----:B------:R-:W-:-:S05]  /*52a0*/  FFMA R14, R115, R8, R14 ;  /* 0x00000008730e7223 */ /* 0x000fca000000000e */
[----:B------:R-:W-:-:S05]  /*52b0*/  F2FP.SATFINITE.E5M2.F32.PACK_AB_MERGE_C R15, RZ, R14, RZ ;  /* 0x0000000eff0f723e */ /* 0x000fca00048060ff */
[----:B------:R0:W-:Y:S01]  /*52c0*/  @!P4 STG.E.U8 desc[UR20][R12.64], R15 ;  /* 0x0000000f0c00c986 */ /* 0x0001e2000c101114 */
[----:B------:R-:W-:Y:S05]  /*52d0*/  @P2 BRA `(.L_x_106) ;  /* 0x0000000000042947 */ /* 0x000fea0003800000 */
[----:B------:R2:W5:Y:S02]  /*52e0*/  LDG.E.U8 R7, desc[UR20][R16.64+0x1] ;  /* 0x0000011410077981 */ /* 0x000564000c1e1100 */
.L_x_106:
[----:B------:R-:W-:Y:S05]  /*52f0*/  BSYNC B1 ;  /* 0x0000000000017941 */ /* 0x000fea0003800000 */
.L_x_105:
[----:B-----5:R-:W-:Y:S01]  /*5300*/  LOP3.LUT R7, R7, 0xff, RZ, 0xc0, !PT ;  /* 0x000000ff07077812 */ /* 0x020fe200078ec0ff */
[----:B------:R-:W-:Y:S01]  /*5310*/  BSSY B1, `(.L_x_107) ;  /* 0x0000013000017945 */ /* 0x000fe20003800000 */
[----:B------:R-:W-:Y:S02]  /*5320*/  IADD3 R35, P1, R35, 0x88, RZ ;  /* 0x0000008823237810 */ /* 0x000fe40007f3e0ff */
[----:B------:R-:W-:-:S03]  /*5330*/  F2FP.F16.E5M2.UNPACK_B R7, R7 ;  /* 0x00000007ff07723e */ /* 0x000fc600020004ff */
[----:B------:R-:W-:Y:S01]  /*5340*/  IMAD.X R24, RZ, RZ, R25, P1 ;  /* 0x000000ffff187224 */ /* 0x000fe200008e0619 */
[----:B------:R-:W-:Y:S01]  /*5350*/  ISETP.GE.AND P1, PT, R34, 0x89, PT ;  /* 0x000000892200780c */ /* 0x000fe20003f26270 */
[----:B------:R-:W-:Y:S02]  /*5360*/  HADD2.F32 R14, -RZ, R7.H0_H0 ;  /* 0x20000007ff0e7230 */ /* 0x000fe40000004100 */
[----:B------:R-:W-:Y:S01]  /*5370*/  IMAD R24, R24, UR6, RZ ;  /* 0x0000000618187c24 */ /* 0x000fe2000f8e02ff */
[----:B------:R-:W-:Y:S01]  /*5380*/  ISETP.LT.OR P5, PT, R33, 0x1, !P1 ;  /* 0x000000012100780c */ /* 0x000fe20004fa1670 */
[----:B------:R-:W-:-:S04]  /*5390*/  IMAD.WIDE.U32 R26, R35, UR6, R26 ;  /* 0x00000006231a7c25 */ /* 0x000fc8000f8e001a */
[----:B------:R-:W-:Y:S01]  /*53a0*/  FMUL R7, R14, R9 ;  /* 0x000000090e077220 */ /* 0x000fe20000400000 */
[----:B------:R-:W-:-:S03]  /*53b0*/  IMAD R35, R35, UR7, R24 ;  /* 0x0000000723237c24 */ /* 0x000fc6000f8e0218 */
[----:B------:R-:W-:Y:S01]  /*53c0*/  FFMA R7, R110, R8, R7 ;  /* 0x000000086e077223 */ /* 0x000fe20000000007 */
[----:B------:R-:W-:-:S04]  /*53d0*/  IADD3 R14, P4, R26, UR10, RZ ;  /* 0x0000000a1a0e7c10 */ /* 0x000fc8000ff9e0ff */
[----:B------:R-:W-:Y:S02]  /*53e0*/  F2FP.SATFINITE.E5M2.F32.PACK_AB_MERGE_C R25, RZ, R7, RZ ;  /* 0x00000007ff19723e */ /* 0x000fe400048060ff */
[----:B0-----:R-:W-:Y:S02]  /*53f0*/  IADD3.X R15, R27, UR11, R35, P4, !PT ;  /* 0x0000000b1b0f7c10 */ /* 0x001fe4000a7fe423 */
[----:B------:R-:W-:Y:S01]  /*5400*/  PRMT R7, RZ, 0x7610, R7 ;  /* 0x00007610ff077816 */ /* 0x000fe20000000007 */
[----:B------:R0:W-:Y:S01]  /*5410*/  @!P2 STG.E.U8 desc[UR20][R12.64+0x1], R25 ;  /* 0x000001190c00a986 */ /* 0x0001e2000c101114 */
[----:B------:R-:W-:Y:S05]  /*5420*/  @P5 BRA `(.L_x_108) ;  /* 0x0000000000045947 */ /* 0x000fea0003800000 */
[----:B------:R3:W5:Y:S02]  /*5430*/  LDG.E.U8 R7, desc[UR20][R14.64] ;  /* 0x000000140e077981 */ /* 0x000764000c1e1100 */
.L_x_108:
[----:B------:R-:W-:Y:S05]  /*5440*/  BSYNC B1 ;  /* 0x0000000000017941 */ /* 0x000fea0003800000 */
.L_x_107:
        /* <DEDUP_REMOVED lines=8> */
[----:B0-----:R-:W-:-:S05]  /*54d0*/  F2FP.SATFINITE.E5M2.F32.PACK_AB_MERGE_C R25, RZ, R24, RZ ;  /* 0x00000018ff19723e */ /* 0x001fca00048060ff */
[----:B------:R0:W-:Y:S01]  /*54e0*/  @!P5 STG.E.U8 desc[UR20][R10.64], R25 ;  /* 0x000000190a00d986 */ /* 0x0001e2000c101114 */
[----:B------:R-:W-:Y:S05]  /*54f0*/  @P2 BRA `(.L_x_110) ;  /* 0x0000000000042947 */ /* 0x000fea0003800000 */
[----:B------:R4:W5:Y:S02]  /*5500*/  LDG.E.U8 R7, desc[UR20][R14.64+0x1] ;  /* 0x000001140e077981 */ /* 0x000964000c1e1100 */
.L_x_110:
[----:B------:R-:W-:Y:S05]  /*5510*/  BSYNC B1 ;  /* 0x0000000000017941 */ /* 0x000fea0003800000 */
.L_x_109:
[----:B-----5:R-:W-:Y:S01]  /*5520*/  LOP3.LUT R7, R7, 0xff, RZ, 0xc0, !PT ;  /* 0x000000ff07077812 */ /* 0x020fe200078ec0ff */
[----:B------:R-:W-:Y:S01]  /*5530*/  BSSY B1, `(.L_x_111) ;  /* 0x000000b000017945 */ /* 0x000fe20003800000 */
[----:B------:R-:W-:Y:S02]  /*5540*/  ISETP.LT.OR P4, PT, R33, 0x9, !P0 ;  /* 0x000000092100780c */ /* 0x000fe40004781670 */
[----:B------:R-:W-:-:S05]  /*5550*/  F2FP.F16.E5M2.UNPACK_B R7, R7 ;  /* 0x00000007ff07723e */ /* 0x000fca00020004ff */
[----:B------:R-:W-:-:S05]  /*5560*/  HADD2.F32 R24, -RZ, R7.H0_H0 ;  /* 0x20000007ff187230 */ /* 0x000fca0000004100 */
[----:B------:R-:W-:-:S04]  /*5570*/  FMUL R7, R24, R9 ;  /* 0x0000000918077220 */ /* 0x000fc80000400000 */
[----:B------:R-:W-:-:S05]  /*5580*/  FFMA R7, R108, R8, R7 ;  /* 0x000000086c077223 */ /* 0x000fca0000000007 */
[----:B0-----:R-:W-:Y:S02]  /*5590*/  F2FP.SATFINITE.E5M2.F32.PACK_AB_MERGE_C R25, RZ, R7, RZ ;  /* 0x00000007ff19723e */ /* 0x001fe400048060ff */
[----:B------:R-:W-:-:S03]  /*55a0*/  PRMT R7, RZ, 0x7610, R7 ;  /* 0x00007610ff077816 */ /* 0x000fc60000000007 */
[----:B------:R0:W-:Y:S01]  /*55b0*/  @!P2 STG.E.U8 desc[UR20][R10.64+0x1], R25 ;  /* 0x000001190a00a986 */ /* 0x0001e2000c101114 */
[----:B------:R-:W-:Y:S05]  /*55c0*/  @P4 BRA `(.L_x_112) ;  /* 0x0000000000044947 */ /* 0x000fea0003800000 */
[----:B------:R0:W5:Y:S02]  /*55d0*/  LDG.E.U8 R7, desc[UR20][R16.64+0x8] ;  /* 0x0000081410077981 */ /* 0x000164000c1e1100 */
.L_x_112:
[----:B------:R-:W-:Y:S05]  /*55e0*/  BSYNC B1 ;  /* 0x0000000000017941 */ /* 0x000fea0003800000 */
.L_x_111:
        /* <DEDUP_REMOVED lines=12> */
.L_x_114:
[----:B------:R-:W-:Y:S05]  /*56b0*/  BSYNC B1 ;  /* 0x0000000000017941 */ /* 0x000fea0003800000 */
.L_x_113:
        /* <DEDUP_REMOVED lines=12> */
.L_x_116:
[----:B------:R-:W-:Y:S05]  /*5780*/  BSYNC B1 ;  /* 0x0000000000017941 */ /* 0x000fea0003800000 */
.L_x_115:
        /* <DEDUP_REMOVED lines=12> */
.L_x_118:
[----:B------:R-:W-:Y:S05]  /*5850*/  BSYNC B1 ;  /* 0x0000000000017941 */ /* 0x000fea0003800000 */
.L_x_117:
        /* <DEDUP_REMOVED lines=12> */
.L_x_120:
[----:B------:R-:W-:Y:S05]  /*5920*/  BSYNC B1 ;  /* 0x0000000000017941 */ /* 0x000fea0003800000 */
.L_x_119:
        /* <DEDUP_REMOVED lines=12> */
.L_x_122:
[----:B------:R-:W-:Y:S05]  /*59f0*/  BSYNC B1 ;  /* 0x0000000000017941 */ /* 0x000fea0003800000 */
.L_x_121:
        /* <DEDUP_REMOVED lines=12> */
.L_x_124:
[----:B------:R-:W-:Y:S05]  /*5ac0*/  BSYNC B1 ;  /* 0x0000000000017941 */ /* 0x000fea0003800000 */
.L_x_123:
        /* <DEDUP_REMOVED lines=12> */
.L_x_126:
[----:B------:R-:W-:Y:S05]  /*5b90*/  BSYNC B1 ;  /* 0x0000000000017941 */ /* 0x000fea0003800000 */
.L_x_125:
        /* <DEDUP_REMOVED lines=12> */
.L_x_128:
[----:B------:R-:W-:Y:S05]  /*5c60*/  BSYNC B1 ;  /* 0x0000000000017941 */ /* 0x000fea0003800000 */
.L_x_127:
        /* <DEDUP_REMOVED lines=12> */
.L_x_130:
[----:B------:R-:W-:Y:S05]  /*5d30*/  BSYNC B1 ;  /* 0x0000000000017941 */ /* 0x000fea0003800000 */
.L_x_129:
        /* <DEDUP_REMOVED lines=12> */
.L_x_132:
[----:B------:R-:W-:Y:S05]  /*5e00*/  BSYNC B1 ;  /* 0x0000000000017941 */ /* 0x000fea0003800000 */
.L_x_131:
        /* <DEDUP_REMOVED lines=12> */
.L_x_134:
[----:B------:R-:W-:Y:S05]  /*5ed0*/  BSYNC B1 ;  /* 0x0000000000017941 */ /* 0x000fea0003800000 */
.L_x_133:
        /* <DEDUP_REMOVED lines=12> */
.L_x_136:
[----:B------:R-:W-:Y:S05]  /*5fa0*/  BSYNC B1 ;  /* 0x0000000000017941 */ /* 0x000fea0003800000 */
.L_x_135:
        /* <DEDUP_REMOVED lines=12> */
.L_x_138:
[----:B------:R-:W-:Y:S05]  /*6070*/  BSYNC B1 ;  /* 0x0000000000017941 */ /* 0x000fea0003800000 */
.L_x_137:
        /* <DEDUP_REMOVED lines=12> */
.L_x_140:
[----:B------:R-:W-:Y:S05]  /*6140*/  BSYNC B1 ;  /* 0x0000000000017941 */ /* 0x000fea0003800000 */
.L_x_139:
        /* <DEDUP_REMOVED lines=12> */
.L_x_142:
[----:B------:R-:W-:Y:S05]  /*6210*/  BSYNC B1 ;  /* 0x0000000000017941 */ /* 0x000fea0003800000 */
.L_x_141:
        /* <DEDUP_REMOVED lines=12> */
.L_x_144:
[----:B------:R-:W-:Y:S05]  /*62e0*/  BSYNC B1 ;  /* 0x0000000000017941 */ /* 0x000fea0003800000 */
.L_x_143:
        /* <DEDUP_REMOVED lines=12> */
.L_x_146:
[----:B------:R-:W-:Y:S05]  /*63b0*/  BSYNC B1 ;  /* 0x0000000000017941 */ /* 0x000fea0003800000 */
.L_x_145:
        /* <DEDUP_REMOVED lines=12> */
.L_x_148:
[----:B------:R-:W-:Y:S05]  /*6480*/  BSYNC B1 ;  /* 0x0000000000017941 */ /* 0x000fea0003800000 */
.L_x_147:
        /* <DEDUP_REMOVED lines=12> */
.L_x_150:
[----:B------:R-:W-:Y:S05]  /*6550*/  BSYNC B1 ;  /* 0x0000000000017941 */ /* 0x000fea0003800000 */
.L_x_149:
        /* <DEDUP_REMOVED lines=12> */
.L_x_152:
[----:B------:R-:W-:Y:S05]  /*6620*/  BSYNC B1 ;  /* 0x0000000000017941 */ /* 0x000fea0003800000 */
.L_x_151:
        /* <DEDUP_REMOVED lines=12> */
.L_x_154:
[----:B------:R-:W-:Y:S05]  /*66f0*/  BSYNC B1 ;  /* 0x0000000000017941 */ /* 0x000fea0003800000 */
.L_x_153:
        /* <DEDUP_REMOVED lines=12> */
.L_x_156:
[----:B------:R-:W-:Y:S05]  /*67c0*/  BSYNC B1 ;  /* 0x0000000000017941 */ /* 0x000fea0003800000 */
.L_x_155:
        /* <DEDUP_REMOVED lines=12> */
.L_x_158:
[----:B------:R-:W-:Y:S05]  /*6890*/  BSYNC B1 ;  /* 0x0000000000017941 */ /* 0x000fea0003800000 */
.L_x_157:
        /* <DEDUP_REMOVED lines=12> */
.L_x_160:
[----:B------:R-:W-:Y:S05]  /*6960*/  BSYNC B1 ;  /* 0x0000000000017941 */ /* 0x000fea0003800000 */
.L_x_159:
        /* <DEDUP_REMOVED lines=12> */
.L_x_162:
[----:B------:R-:W-:Y:S05]  /*6a30*/  BSYNC B1 ;  /* 0x0000000000017941 */ /* 0x000fea0003800000 */
.L_x_161:
[----:B-----5:R-:W-:Y:S01]  /*6a40*/  LOP3.LUT R7, R7, 0xff, RZ, 0xc0, !PT ;  /* 0x000000ff07077812 */ /* 0x020fe200078ec0ff */
[----:B------:R-:W-:Y:S01]  /*6a50*/  BSSY B1, `(.L_x_163) ;  /* 0x000000b000017945 */ /* 0x000fe20003800000 */
[----:B------:R-:W-:Y:S02]  /*6a60*/  ISETP.LT.OR P2, PT, R33, 0x39, !P1 ;  /* 0x000000392100780c */ /* 0x000fe40004f41670 */
[----:B------:R-:W-:-:S05]  /*6a70*/  F2FP.F16.E5M2.UNPACK_B R7, R7 ;  /* 0x00000007ff07723e */ /* 0x000fca00020004ff */
[----:B012---:R-:W-:-:S05]  /*6a80*/  HADD2.F32 R16, -RZ, R7.H0_H0 ;  /* 0x20000007ff107230 */ /* 0x007fca0000004100 */
[----:B------:R-:W-:-:S04]  /*6a90*/  FMUL R7, R16, R9 ;  /* 0x0000000910077220 */ /* 0x000fc80000400000 */
[----:B------:R-:W-:-:S05]  /*6aa0*/  FFMA R7, R18, R8, R7 ;  /* 0x0000000812077223 */ /* 0x000fca0000000007 */
[----:B------:R-:W-:Y:S02]  /*6ab0*/  F2FP.SATFINITE.E5M2.F32.PACK_AB_MERGE_C R17, RZ, R7, RZ ;  /* 0x00000007ff11723e */ /* 0x000fe400048060ff */
[----:B------:R-:W-:-:S03]  /*6ac0*/  PRMT R7, RZ, 0x7610, R7 ;  /* 0x00007610ff077816 */ /* 0x000fc60000000007 */
[----:B------:R0:W-:Y:S01]  /*6ad0*/  @!P0 STG.E.U8 desc[UR20][R12.64+0x39], R17 ;  /* 0x000039110c008986 */ /* 0x0001e2000c101114 */
[----:B------:R-:W-:Y:S05]  /*6ae0*/  @P2 BRA `(.L_x_164) ;  /* 0x0000000000042947 */ /* 0x000fea0003800000 */
[----:B------:R1:W5:Y:S02]  /*6af0*/  LDG.E.U8 R7, desc[UR20][R14.64+0x38] ;  /* 0x000038140e077981 */ /* 0x000364000c1e1100 */
.L_x_164:
[----:B------:R-:W-:Y:S05]  /*6b00*/  BSYNC B1 ;  /* 0x0000000000017941 */ /* 0x000fea0003800000 */
.L_x_163:
        /* <DEDUP_REMOVED lines=12> */
.L_x_166:
[----:B------:R-:W-:Y:S05]  /*6bd0*/  BSYNC B1 ;  /* 0x0000000000017941 */ /* 0x000fea0003800000 */
.L_x_165:
[----:B------:R-:W-:Y:S05]  /*6be0*/  @P1 BRA `(.L_x_167) ;  /* 0x0000001000301947 */ /* 0x000fea0003800000 */
[----:B-----5:R-:W-:-:S04]  /*6bf0*/  LOP3.LUT R7, R7, 0xff, RZ, 0xc0, !PT ;  /* 0x000000ff07077812 */ /* 0x020fc800078ec0ff */
[----:B------:R-:W-:-:S05]  /*6c00*/  F2FP.F16.E5M2.UNPACK_B R7, R7 ;  /* 0x00000007ff07723e */ /* 0x000fca00020004ff */
[----:B------:R-:W-:-:S05]  /*6c10*/  HADD2.F32 R12, -RZ, R7.H0_H0 ;  /* 0x20000007ff0c7230 */ /* 0x000fca0000004100 */
[----:B------:R-:W-:-:S04]  /*6c20*/  FMUL R7, R12, R9 ;  /* 0x000000090c077220 */ /* 0x000fc80000400000 */
[----:B------:R-:W-:-:S05]  /*6c30*/  FFMA R7, R20, R8, R7 ;  /* 0x0000000814077223 */ /* 0x000fca0000000007 */
[----:B------:R-:W-:-:S05]  /*6c40*/  F2FP.SATFINITE.E5M2.F32.PACK_AB_MERGE_C R7, RZ, R7, RZ ;  /* 0x00000007ff07723e */ /* 0x000fca00048060ff */
[----:B------:R0:W-:Y:S01]  /*6c50*/  STG.E.U8 desc[UR20][R10.64+0x39], R7 ;  /* 0x000039070a007986 */ /* 0x0001e2000c101114 */
[----:B------:R-:W-:Y:S05]  /*6c60*/  BRA `(.L_x_167) ;  /* 0x0000001000107947 */ /* 0x000fea0003800000 */
.L_x_38:
[C---:B------:R-:W-:Y:S01]  /*6c70*/  ISETP.GE.AND P0, PT, R34.reuse, 0x1, PT ;  /* 0x000000012200780c */ /* 0x040fe20003f06270 */
[-C--:B--2---:R-:W-:Y:S01]  /*6c80*/  FMUL R147, R147, R8.reuse ;  /* 0x0000000893937220 */ /* 0x084fe20000400000 */
[----:B------:R-:W-:Y:S01]  /*6c90*/  ISETP.GE.AND P2, PT, R34, 0x9, PT ;  /* 0x000000092200780c */ /* 0x000fe20003f46270 */
[-C--:B------:R-:W-:Y:S01]  /*6ca0*/  FMUL R142, R142, R8.reuse ;  /* 0x000000088e8e7220 */ /* 0x080fe20000400000 */
[----:B------:R-:W-:Y:S01]  /*6cb0*/  ISETP.LT.OR P1, PT, R33, 0x1, !P0 ;  /* 0x000000012100780c */ /* 0x000fe20004721670 */
[-C--:B------:R-:W-:Y:S01]  /*6cc0*/  FMUL R145, R145, R8.reuse ;  /* 0x0000000891917220 */ /* 0x080fe20000400000 */
[----:B------:R-:W-:Y:S01]  /*6cd0*/  F2FP.SATFINITE.E5M2.F32.PACK_AB_MERGE_C R147, RZ, R147, RZ ;  /* 0x00000093ff93723e */ /* 0x000fe200048060ff */
[-C--:B------:R-:W-:Y:S01]  /*6ce0*/  FMUL R140, R140, R8.reuse ;  /* 0x000000088c8c7220 */ /* 0x080fe20000400000 */
[----:B------:R-:W-:Y:S01]  /*6cf0*/  ISETP.LT.OR P4, PT, R33, 0x2, !P0 ;  /* 0x000000022100780c */ /* 0x000fe20004781670 */
[-C--:B------:R-:W-:Y:S01]  /*6d00*/  FMUL R143, R143, R8.reuse ;  /* 0x000000088f8f7220 */ /* 0x080fe20000400000 */
[C---:B------:R-:W-:Y:S01]  /*6d10*/  ISETP.LT.OR P5, PT, R33.reuse, 0x1, !P2 ;  /* 0x000000012100780c */ /* 0x040fe200057a1670 */
[-C--:B------:R-:W-:Y:S01]  /*6d20*/  FMUL R138, R138, R8.reuse ;  /* 0x000000088a8a7220 */ /* 0x080fe20000400000 */
[----:B------:R-:W-:Y:S01]  /*6d30*/  ISETP.LT.OR P6, PT, R33, 0x2, !P2 ;  /* 0x000000022100780c */ /* 0x000fe200057c1670 */
[----:B------:R-:W-:Y:S01]  /*6d40*/  FMUL R141, R141, R8 ;  /* 0x000000088d8d7220 */ /* 0x000fe20000400000 */
[----:B------:R-:W-:Y:S01]  /*6d50*/  F2FP.SATFINITE.E5M2.F32.PACK_AB_MERGE_C R7, RZ, R142, RZ ;  /* 0x0000008eff07723e */ /* 0x000fe200048060ff */
[-C--:B------:R-:W-:Y:S01]  /*6d60*/  FMUL R136, R136, R8.reuse ;  /* 0x0000000888887220 */ /* 0x080fe20000400000 */
[----:B------:R-:W-:Y:S01]  /*6d70*/  F2FP.SATFINITE.E5M2.F32.PACK_AB_MERGE_C R145, RZ, R145, RZ ;  /* 0x00000091ff91723e */ /* 0x000fe200048060ff */
[----:B------:R-:W-:Y:S01]  /*6d80*/  @!P1 STG.E.U8 desc[UR20][R16.64], R147 ;  /* 0x0000009310009986 */ /* 0x000fe2000c101114 */
[----:B------:R-:W-:Y:S01]  /*6d90*/  ISETP.LT.OR P1, PT, R33, 0x9, !P0 ;  /* 0x000000092100780c */ /* 0x000fe20004721670 */
[----:B------:R-:W-:Y:S01]  /*6da0*/  FMUL R139, R139, R8 ;  /* 0x000000088b8b7220 */ /* 0x000fe20000400000 */
[----:B------:R-:W-:Y:S01]  /*6db0*/  F2FP.SATFINITE.E5M2.F32.PACK_AB_MERGE_C R25, RZ, R140, RZ ;  /* 0x0000008cff19723e */ /* 0x000fe200048060ff */
[----:B------:R0:W-:Y:S01]  /*6dc0*/  @!P4 STG.E.U8 desc[UR20][R16.64+0x1], R7 ;  /* 0x000001071000c986 */ /* 0x0001e2000c101114 */
[----:B------:R-:W-:Y:S01]  /*6dd0*/  F2FP.SATFINITE.E5M2.F32.PACK_AB_MERGE_C R143, RZ, R143, RZ ;  /* 0x0000008fff8f723e */ /* 0x000fe200048060ff */
[-C--:B------:R-:W-:Y:S01]  /*6de0*/  FMUL R134, R134, R8.reuse ;  /* 0x0000000886867220 */ /* 0x080fe20000400000 */
[C---:B------:R-:W-:Y:S01]  /*6df0*/  ISETP.LT.OR P4, PT, R33.reuse, 0xa, !P0 ;  /* 0x0000000a2100780c */ /* 0x040fe20004781670 */
[----:B------:R-:W-:Y:S01]  /*6e00*/  @!P5 STG.E.U8 desc[UR20][R14.64], R145 ;  /* 0x000000910e00d986 */ /* 0x000fe2000c101114 */
[----:B------:R-:W-:Y:S01]  /*6e10*/  ISETP.LT.OR P5, PT, R33, 0x9, !P2 ;  /* 0x000000092100780c */ /* 0x000fe200057a1670 */
[-C--:B------:R-:W-:Y:S01]  /*6e20*/  FMUL R137, R137, R8.reuse ;  /* 0x0000000889897220 */ /* 0x080fe20000400000 */
[----:B------:R-:W-:Y:S01]  /*6e30*/  F2FP.SATFINITE.E5M2.F32.PACK_AB_MERGE_C R141, RZ, R141, RZ ;  /* 0x0000008dff8d723e */ /* 0x000fe200048060ff */
[----:B------:R1:W-:Y:S01]  /*6e40*/  @!P6 STG.E.U8 desc[UR20][R14.64+0x1], R25 ;  /* 0x000001190e00e986 */ /* 0x0003e2000c101114 */
[C---:B------:R-:W-:Y:S01]  /*6e50*/  ISETP.LT.OR P6, PT, R33.reuse, 0xa, !P2 ;  /* 0x0000000a2100780c */ /* 0x040fe200057c1670 */
[-C--:B------:R-:W-:Y:S01]  /*6e60*/  FMUL R132, R132, R8.reuse ;  /* 0x0000000884847220 */ /* 0x080fe20000400000 */
[----:B------:R-:W-:Y:S01]  /*6e70*/  F2FP.SATFINITE.E5M2.F32.PACK_AB_MERGE_C R139, RZ, R139, RZ ;  /* 0x0000008bff8b723e */ /* 0x000fe200048060ff */
[----:B------:R-:W-:Y:S01]  /*6e80*/  @!P1 STG.E.U8 desc[UR20][R16.64+0x8], R143 ;  /* 0x0000088f10009986 */ /* 0x000fe2000c101114 */
[----:B------:R-:W-:Y:S01]  /*6e90*/  ISETP.LT.OR P1, PT, R33, 0x11, !P0 ;  /* 0x000000112100780c */ /* 0x000fe20004721670 */
[----:B------:R-:W-:Y:S01]  /*6ea0*/  FMUL R135, R135, R8 ;  /* 0x0000000887877220 */ /* 0x000fe20000400000 */
[----:B0-----:R-:W-:Y:S01]  /*6eb0*/  F2FP.SATFINITE.E5M2.F32.PACK_AB_MERGE_C R7, RZ, R138, RZ ;  /* 0x0000008aff07723e */ /* 0x001fe200048060ff */
[-C--:B------:R-:W-:Y:S01]  /*6ec0*/  FMUL R130, R130, R8.reuse ;  /* 0x0000000882827220 */ /* 0x080fe20000400000 */
[----:B------:R-:W-:Y:S01]  /*6ed0*/  F2FP.SATFINITE.E5M2.F32.PACK_AB_MERGE_C R137, RZ, R137, RZ ;  /* 0x00000089ff89723e */ /* 0x000fe200048060ff */
[----:B------:R-:W-:Y:S01]  /*6ee0*/  FMUL R133, R133, R8 ;  /* 0x0000000885857220 */ /* 0x000fe20000400000 */
[----:B------:R-:W-:Y:S01]  /*6ef0*/  F2FP.SATFINITE.E5M2.F32.PACK_AB_MERGE_C R135, RZ, R135, RZ ;  /* 0x00000087ff87723e */ /* 0x000fe200048060ff */
[----:B------:R0:W-:Y:S01]  /*6f00*/  @!P4 STG.E.U8 desc[UR20][R16.64+0x9], R7 ;  /* 0x000009071000c986 */ /* 0x0001e2000c101114 */
[----:B-1----:R-:W-:Y:S01]  /*6f10*/  F2FP.SATFINITE.E5M2.F32.PACK_AB_MERGE_C R25, RZ, R136, RZ ;  /* 0x00000088ff19723e */ /* 0x002fe200048060ff */
        /* <DEDUP_REMOVED lines=15> */
[-C--:B------:R-:W-:Y:S01]  /*7010*/  FMUL R127, R127, R8.reuse ;  /* 0x000000087f7f7220 */ /* 0x080fe20000400000 */
[----:B------:R-:W-:Y:S01]  /*7020*/  FMUL R122, R122, R8 ;  /* 0x000000087a7a7220 */ /* 0x000fe20000400000 */
[----:B------:R-:W-:Y:S01]  /*7030*/  F2FP.SATFINITE.E5M2.F32.PACK_AB_MERGE_C R129, RZ, R129, RZ ;  /* 0x00000081ff81723e */ /* 0x000fe200048060ff */
[----:B------:R0:W-:Y:S01]  /*7040*/  @!P4 STG.E.U8 desc[UR20][R16.64+0x11], R7 ;  /* 0x000011071000c986 */ /* 0x0001e2000c101114 */
[----:B-1----:R-:W-:Y:S01]  /*7050*/  F2FP.SATFINITE.E5M2.F32.PACK_AB_MERGE_C R25, RZ, R132, RZ ;  /* 0x00000084ff19723e */ /* 0x002fe200048060ff */
[-C--:B------:R-:W-:Y:S01]  /*7060*/  FMUL R125, R125, R8.reuse ;  /* 0x000000087d7d7220 */ /* 0x080fe20000400000 */
[C---:B------:R-:W-:Y:S01]  /*7070*/  ISETP.LT.OR P4, PT, R33.reuse, 0x1a, !P0 ;  /* 0x0000001a2100780c */ /* 0x040fe20004781670 */
[----:B------:R-:W-:Y:S01]  /*7080*/  @!P5 STG.E.U8 desc[UR20][R14.64+0x10], R137 ;  /* 0x000010890e00d986 */ /* 0x000fe2000c101114 */
[C---:B------:R-:W-:Y:S01]  /*7090*/  ISETP.LT.OR P5, PT, R33.reuse, 0x19, !P2 ;  /* 0x000000192100780c */ /* 0x040fe200057a1670 */
[-C--:B------:R-:W-:Y:S01]  /*70a0*/  FMUL R120, R120, R8.reuse ;  /* 0x0000000878787220 */ /* 0x080fe20000400000 */
[----:B------:R-:W-:Y:S01]  /*70b0*/  F2FP.SATFINITE.E5M2.F32.PACK_AB_MERGE_C R127, RZ, R127, RZ ;  /* 0x0000007fff7f723e */ /* 0x000fe200048060ff */
[----:B------:R1:W-:Y:S01]  /*70c0*/  @!P6 STG.E.U8 desc[UR20][R14.64+0x11], R25 ;  /* 0x000011190e00e986 */ /* 0x0003e2000c101114 */
[----:B------:R-:W-:Y:S01]  /*70d0*/  ISETP.LT.OR P6, PT, R33, 0x1a, !P2 ;  /* 0x0000001a2100780c */ /* 0x000fe200057c1670 */
        /* <DEDUP_REMOVED lines=8> */
[-C--:B------:R-:W-:Y:S01]  /*7160*/  FMUL R116, R116, R8.reuse ;  /* 0x0000000874747220 */ /* 0x080fe20000400000 */
[----:B------:R-:W-:Y:S01]  /*7170*/  FMUL R114, R114, R8 ;  /* 0x0000000872727220 */ /* 0x000fe20000400000 */
[----:B-1----:R-:W-:Y:S01]  /*7180*/  F2FP.SATFINITE.E5M2.F32.PACK_AB_MERGE_C R25, RZ, R128, RZ ;  /* 0x00000080ff19723e */ /* 0x002fe200048060ff */
[----:B------:R0:W-:Y:S01]  /*7190*/  @!P4 STG.E.U8 desc[UR20][R16.64+0x19], R7 ;  /* 0x000019071000c986 */ /* 0x0001e2000c101114 */
[----:B------:R-:W-:Y:S01]  /*71a0*/  ISETP.LT.OR P4, PT, R33, 0x22, !P0 ;  /* 0x000000222100780c */ /* 0x000fe20004781670 */
[-C--:B------:R-:W-:Y:S01]  /*71b0*/  FMUL R119, R119, R8.reuse ;  /* 0x0000000877777220 */ /* 0x080fe20000400000 */
[----:B------:R-:W-:Y:S01]  /*71c0*/  F2FP.SATFINITE.E5M2.F32.PACK_AB_MERGE_C R121, RZ, R121, RZ ;  /* 0x00000079ff79723e */ /* 0x000fe200048060ff */
[----:B------:R-:W-:Y:S01]  /*71d0*/  @!P5 STG.E.U8 desc[UR20][R14.64+0x18], R133 ;  /* 0x000018850e00d986 */ /* 0x000fe2000c101114 */
[----:B------:R-:W-:Y:S01]  /*71e0*/  ISETP.LT.OR P5, PT, R33, 0x21, !P2 ;  /* 0x000000212100780c */ /* 0x000fe200057a1670 */
[----:B------:R-:W-:Y:S01]  /*71f0*/  FMUL R117, R117, R8 ;  /* 0x0000000875757220 */ /* 0x000fe20000400000 */
[----:B------:R-:W-:Y:S01]  /*7200*/  F2FP.SATFINITE.E5M2.F32.PACK_AB_MERGE_C R27, RZ, R114, RZ ;  /* 0x00000072ff1b723e */ /* 0x000fe200048060ff */
[----:B------:R1:W-:Y:S01]  /*7210*/  @!P6 STG.E.U8 desc[UR20][R14.64+0x19], R25 ;  /* 0x000019190e00e986 */ /* 0x0003e2000c101114 */
[----:B------:R-:W-:Y:S01]  /*7220*/  ISETP.LT.OR P6, PT, R33, 0x22, !P2 ;  /* 0x000000222100780c */ /* 0x000fe200057c1670 */
[-C--:B------:R-:W-:Y:S01]  /*7230*/  FMUL R112, R112, R8.reuse ;  /* 0x0000000870707220 */ /* 0x080fe20000400000 */
[-C--:B------:R-:W-:Y:S01]  /*7240*/  FMUL R115, R115, R8.reuse ;  /* 0x0000000873737220 */ /* 0x080fe20000400000 */
        /* <DEDUP_REMOVED lines=39> */
[-C--:B------:R-:W-:Y:S01]  /*74c0*/  FMUL R103, R103, R8.reuse ;  /* 0x0000000867677220 */ /* 0x080fe20000400000 */
[----:B------:R-:W-:Y:S01]  /*74d0*/  @!P1 STG.E.U8 desc[UR20][R16.64+0x30], R123 ;  /* 0x0000307b10009986 */ /* 0x000fe2000c101114 */
[----:B------:R-:W-:Y:S01]  /*74e0*/  ISETP.LT.OR P1, PT, R33, 0x39, !P0 ;  /* 0x000000392100780c */ /* 0x000fe20004721670 */
[-C--:B------:R-:W-:Y:S01]  /*74f0*/  FMUL R101, R101, R8.reuse ;  /* 0x0000000865657220 */ /* 0x080fe20000400000 */
[----:B------:R-:W-:Y:S01]  /*7500*/  ISETP.LT.OR P0, PT, R33, 0x3a, !P0 ;  /* 0x0000003a2100780c */ /* 0x000fe20004701670 */
[----:B------:R-:W-:Y:S01]  /*7510*/  FMUL R96, R96, R8 ;  /* 0x0000000860607220 */ /* 0x000fe20000400000 */
[----:B0-----:R-:W-:Y:S01]  /*7520*/  F2FP.SATFINITE.E5M2.F32.PACK_AB_MERGE_C R7, RZ, R118, RZ ;  /* 0x00000076ff07723e */ /* 0x001fe200048060ff */
[-C--:B------:R-:W-:Y:S01]  /*7530*/  FMUL R94, R94, R8.reuse ;  /* 0x000000085e5e7220 */ /* 0x080fe20000400000 */
[----:B------:R-:W-:Y:S01]  /*7540*/  F2FP.SATFINITE.E5M2.F32.PACK_AB_MERGE_C R105, RZ, R105, RZ ;  /* 0x00000069ff69723e */ /* 0x000fe200048060ff */
[----:B------:R-:W-:Y:S01]  /*7550*/  FMUL R97, R97, R8 ;  /* 0x0000000861617220 */ /* 0x000fe20000400000 */
[----:B-1----:R-:W-:Y:S01]  /*7560*/  F2FP.SATFINITE.E5M2.F32.PACK_AB_MERGE_C R25, RZ, R116, RZ ;  /* 0x00000074ff19723e */ /* 0x002fe200048060ff */
[----:B------:R0:W-:Y:S01]  /*7570*/  @!P4 STG.E.U8 desc[UR20][R16.64+0x31], R7 ;  /* 0x000031071000c986 */ /* 0x0001e2000c101114 */
[----:B------:R-:W-:Y:S01]  /*7580*/  ISETP.LT.OR P4, PT, R33, 0x39, !P2 ;  /* 0x000000392100780c */ /* 0x000fe20005781670 */
[-C--:B------:R-:W-:Y:S01]  /*7590*/  FMUL R99, R99, R8.reuse ;  /* 0x0000000863637220 */ /* 0x080fe20000400000 */
[----:B------:R-:W-:Y:S01]  /*75a0*/  ISETP.LT.OR P2, PT, R33, 0x3a, !P2 ;  /* 0x0000003a2100780c */ /* 0x000fe20005741670 */
[----:B------:R-:W-:Y:S01]  /*75b0*/  @!P5 STG.E.U8 desc[UR20][R14.64+0x30], R121 ;  /* 0x000030790e00d986 */ /* 0x000fe2000c101114 */
[----:B------:R-:W-:Y:S01]  /*75c0*/  F2FP.SATFINITE.E5M2.F32.PACK_AB_MERGE_C R103, RZ, R103, RZ ;  /* 0x00000067ff67723e */ /* 0x000fe200048060ff */
[-C--:B------:R-:W-:Y:S01]  /*75d0*/  FMUL R92, R92, R8.reuse ;  /* 0x000000085c5c7220 */ /* 0x080fe20000400000 */
[----:B------:R-:W-:Y:S01]  /*75e0*/  F2FP.SATFINITE.E5M2.F32.PACK_AB_MERGE_C R101, RZ, R101, RZ ;  /* 0x00000065ff65723e */ /* 0x000fe200048060ff */
[----:B------:R-:W-:Y:S01]  /*75f0*/  @!P6 STG.E.U8 desc[UR20][R14.64+0x31], R25 ;  /* 0x000031190e00e986 */ /* 0x000fe2000c101114 */
[----:B------:R-:W-:Y:S01]  /*7600*/  F2FP.SATFINITE.E5M2.F32.PACK_AB_MERGE_C R97, RZ, R97, RZ ;  /* 0x00000061ff61723e */ /* 0x000fe200048060ff */
[-C--:B------:R-:W-:Y:S01]  /*7610*/  FMUL R88, R88, R8.reuse ;  /* 0x0000000858587220 */ /* 0x080fe20000400000 */
[-C--:B------:R-:W-:Y:S01]  /*7620*/  FMUL R95, R95, R8.reuse ;  /* 0x000000085f5f7220 */ /* 0x080fe20000400000 */
[----:B------:R-:W-:Y:S01]  /*7630*/  @!P0 STG.E.U8 desc[UR20][R16.64+0x39], R27 ;  /* 0x0000391b10008986 */ /* 0x000fe2000c101114 */
[----:B------:R-:W-:Y:S01]  /*7640*/  ISETP.GE.AND P0, PT, R34, 0x81, PT ;  /* 0x000000812200780c */ /* 0x000fe20003f06270 */
[----:B------:R-:W-:Y:S01]  /*7650*/  FMUL R93, R93, R8 ;  /* 0x000000085d5d7220 */ /* 0x000fe20000400000 */
[----:B0-----:R-:W-:Y:S01]  /*7660*/  F2FP.SATFINITE.E5M2.F32.PACK_AB_MERGE_C R7, RZ, R112, RZ ;  /* 0x00000070ff07723e */ /* 0x001fe200048060ff */
[----:B------:R0:W-:Y:S01]  /*7670*/  @!P1 STG.E.U8 desc[UR20][R16.64+0x38], R119 ;  /* 0x0000387710009986 */ /* 0x0001e2000c101114 */
[C---:B------:R-:W-:Y:S01]  /*7680*/  ISETP.LT.OR P6, PT, R33.reuse, 0x1, !P0 ;  /* 0x000000012100780c */ /* 0x040fe200047c1670 */
[-C--:B------:R-:W-:Y:S01]  /*7690*/  FMUL R90, R90, R8.reuse ;  /* 0x000000085a5a7220 */ /* 0x080fe20000400000 */
[----:B------:R-:W-:Y:S01]  /*76a0*/  ISETP.LT.OR P5, PT, R33, 0x2, !P0 ;  /* 0x000000022100780c */ /* 0x000fe200047a1670 */
[----:B------:R-:W-:Y:S01]  /*76b0*/  @!P4 STG.E.U8 desc[UR20][R14.64+0x38], R117 ;  /* 0x000038750e00c986 */ /* 0x000fe2000c101114 */
[----:B------:R-:W-:Y:S01]  /*76c0*/  ISETP.GE.AND P1, PT, R34, 0x89, PT ;  /* 0x000000892200780c */ /* 0x000fe20003f26270 */
[-C--:B------:R-:W-:Y:S01]  /*76d0*/  FMUL R23, R23, R8.reuse ;  /* 0x0000000817177220 */ /* 0x080fe20000400000 */
[----:B------:R-:W-:Y:S01]  /*76e0*/  F2FP.SATFINITE.E5M2.F32.PACK_AB_MERGE_C R99, RZ, R99, RZ ;  /* 0x00000063ff63723e */ /* 0x000fe200048060ff */
[----:B------:R1:W-:Y:S01]  /*76f0*/  @!P2 STG.E.U8 desc[UR20][R14.64+0x39], R7 ;  /* 0x000039070e00a986 */ /* 0x0003e2000c101114 */
[----:B------:R-:W-:Y:S01]  /*7700*/  ISETP.LT.OR P4, PT, R33, 0x1, !P1 ;  /* 0x000000012100780c */ /* 0x000fe20004f81670 */
[-C--:B------:R-:W-:Y:S01]  /*7710*/  FMUL R91, R91, R8.reuse ;  /* 0x000000085b5b7220 */ /* 0x080fe20000400000 */
[----:B------:R-:W-:Y:S01]  /*7720*/  ISETP.LT.OR P2, PT, R33, 0xa, !P0 ;  /* 0x0000000a2100780c */ /* 0x000fe20004741670 */
[----:B------:R-:W-:Y:S01]  /*7730*/  FMUL R89, R89, R8 ;  /* 0x0000000859597220 */ /* 0x000fe20000400000 */
[----:B0-----:R-:W-:Y:S01]  /*7740*/  F2FP.SATFINITE.E5M2.F32.PACK_AB_MERGE_C R17, RZ, R110, RZ ;  /* 0x0000006eff11723e */ /* 0x001fe200048060ff */
[----:B------:R-:W-:Y:S01]  /*7750*/  @!P6 STG.E.U8 desc[UR20][R12.64], R115 ;  /* 0x000000730c00e986 */ /* 0x000fe2000c101114 */
[C---:B------:R-:W-:Y:S01]  /*7760*/  ISETP.LT.OR P6, PT, R33.reuse, 0x2, !P1 ;  /* 0x000000022100780c */ /* 0x040fe20004fc1670 */
[-C--:B------:R-:W-:Y:S01]  /*7770*/  FMUL R22, R22, R8.reuse ;  /* 0x0000000816167220 */ /* 0x080fe20000400000 */
[----:B------:R-:W-:Y:S01]  /*7780*/  F2FP.SATFINITE.E5M2.F32.PACK_AB_MERGE_C R95, RZ, R95, RZ ;  /* 0x0000005fff5f723e */ /* 0x000fe200048060ff */
[----:B------:R-:W-:Y:S01]  /*7790*/  @!P5 STG.E.U8 desc[UR20][R12.64+0x1], R17 ;  /* 0x000001110c00d986 */ /* 0x000fe2000c101114 */
[----:B------:R-:W-:Y:S01]  /*77a0*/  ISETP.LT.OR P5, PT, R33, 0x9, !P0 ;  /* 0x000000092100780c */ /* 0x000fe200047a1670 */
[----:B------:R-:W-:Y:S01]  /*77b0*/  FMUL R19, R19, R8 ;  /* 0x0000000813137220 */ /* 0x000fe20000400000 */
[----:B-1----:R-:W-:Y:S01]  /*77c0*/  F2FP.SATFINITE.E5M2.F32.PACK_AB_MERGE_C R7, RZ, R108, RZ ;  /* 0x0000006cff07723e */ /* 0x002fe200048060ff */
[----:B------:R-:W-:Y:S01]  /*77d0*/  @!P4 STG.E.U8 desc[UR20][R10.64], R113 ;  /* 0x000000710a00c986 */ /* 0x000fe2000c101114 */
[----:B------:R-:W-:Y:S01]  /*77e0*/  F2FP.SATFINITE.E5M2.F32.PACK_AB_MERGE_C R15, RZ, R106, RZ ;  /* 0x0000006aff0f723e */ /* 0x000fe200048060ff */
[-C--:B------:R-:W-:Y:S01]  /*77f0*/  FMUL R18, R18, R8.reuse ;  /* 0x0000000812127220 */ /* 0x080fe20000400000 */
[----:B------:R-:W-:Y:S01]  /*7800*/  ISETP.LT.OR P4, PT, R33, 0x9, !P1 ;  /* 0x000000092100780c */ /* 0x000fe20004f81670 */
[-C--:B------:R-:W-:Y:S01]  /*7810*/  FMUL R21, R21, R8.reuse ;  /* 0x0000000815157220 */ /* 0x080fe20000400000 */
[----:B------:R-:W-:Y:S01]  /*7820*/  F2FP.SATFINITE.E5M2.F32.PACK_AB_MERGE_C R93, RZ, R93, RZ ;  /* 0x0000005dff5d723e */ /* 0x000fe200048060ff */
[----:B------:R0:W-:Y:S01]  /*7830*/  @!P6 STG.E.U8 desc[UR20][R10.64+0x1], R7 ;  /* 0x000001070a00e986 */ /* 0x0001e2000c101114 */
[C---:B------:R-:W-:Y:S01]  /*7840*/  ISETP.LT.OR P6, PT, R33.reuse, 0xa, !P1 ;  /* 0x0000000a2100780c */ /* 0x040fe20004fc1670 */
[----:B------:R-:W-:Y:S01]  /*7850*/  FMUL R20, R20, R8 ;  /* 0x0000000814147220 */ /* 0x000fe20000400000 */
[----:B------:R-:W-:Y:S01]  /*7860*/  F2FP.SATFINITE.E5M2.F32.PACK_AB_MERGE_C R23, RZ, R23, RZ ;  /* 0x00000017ff17723e */ /* 0x000fe200048060ff */
[----:B------:R1:W-:Y:S01]  /*7870*/  @!P2 STG.E.U8 desc[UR20][R12.64+0x9], R15 ;  /* 0x0000090f0c00a986 */ /* 0x0003e2000c101114 */
[----:B------:R-:W-:-:S02]  /*7880*/  ISETP.LT.OR P2, PT, R33, 0x12, !P0 ;  /* 0x000000122100780c */ /* 0x000fc40004741670 */
[----:B------:R-:W-:Y:S01]  /*7890*/  F2FP.SATFINITE.E5M2.F32.PACK_AB_MERGE_C R91, RZ, R91, RZ ;  /* 0x0000005bff5b723e */ /* 0x000fe200048060ff */
[----:B------:R-:W-:Y:S01]  /*78a0*/  @!P5 STG.E.U8 desc[UR20][R12.64+0x8], R109 ;  /* 0x0000086d0c00d986 */ /* 0x000fe2000c101114 */
[C---:B------:R-:W-:Y:S02]  /*78b0*/  ISETP.LT.OR P5, PT, R33.reuse, 0x11, !P0 ;  /* 0x000000112100780c */ /* 0x040fe400047a1670 */
[----:B------:R-:W-:Y:S01]  /*78c0*/  F2FP.SATFINITE.E5M2.F32.PACK_AB_MERGE_C R89, RZ, R89, RZ ;  /* 0x00000059ff59723e */ /* 0x000fe200048060ff */
[----:B------:R-:W-:Y:S01]  /*78d0*/  @!P4 STG.E.U8 desc[UR20][R10.64+0x8], R111 ;  /* 0x0000086f0a00c986 */ /* 0x000fe2000c101114 */
[----:B0-----:R-:W-:Y:S02]  /*78e0*/  F2FP.SATFINITE.E5M2.F32.PACK_AB_MERGE_C R7, RZ, R104, RZ ;  /* 0x00000068ff07723e */ /* 0x001fe400048060ff */
[C---:B------:R-:W-:Y:S02]  /*78f0*/  ISETP.LT.OR P4, PT, R33.reuse, 0x11, !P1 ;  /* 0x000000112100780c */ /* 0x040fe40004f81670 */
[----:B-1----:R-:W-:Y:S01]  /*7900*/  F2FP.SATFINITE.E5M2.F32.PACK_AB_MERGE_C R15, RZ, R100, RZ ;  /* 0x00000064ff0f723e */ /* 0x002fe200048060ff */
[----:B------:R0:W-:Y:S01]  /*7910*/  @!P6 STG.E.U8 desc[UR20][R10.64+0x9], R7 ;  /* 0x000009070a00e986 */ /* 0x0001e2000c101114 */
[----:B------:R-:W-:-:S02]  /*7920*/  ISETP.LT.OR P6, PT, R33, 0x12, !P1 ;  /* 0x000000122100780c */ /* 0x000fc40004fc1670 */
[----:B------:R-:W-:Y:S01]  /*7930*/  F2FP.SATFINITE.E5M2.F32.PACK_AB_MERGE_C R19, RZ, R19, RZ ;  /* 0x00000013ff13723e */ /* 0x000fe200048060ff */
[----:B------:R1:W-:Y:S01]  /*7940*/  @!P2 STG.E.U8 desc[UR20][R12.64+0x11], R15 ;  /* 0x0000110f0c00a986 */ /* 0x0003e2000c101114 */
[C---:B------:R-:W-:Y:S02]  /*7950*/  ISETP.LT.OR P2, PT, R33.reuse, 0x1a, !P0 ;  /* 0x0000001a2100780c */ /* 0x040fe40004741670 */
[----:B------:R-:W-:Y:S01]  /*7960*/  F2FP.SATFINITE.E5M2.F32.PACK_AB_MERGE_C R21, RZ, R21, RZ ;  /* 0x00000015ff15723e */ /* 0x000fe200048060ff */
[----:B------:R-:W-:Y:S01]  /*7970*/  @!P5 STG.E.U8 desc[UR20][R12.64+0x10], R107 ;  /* 0x0000106b0c00d986 */ /* 0x000fe2000c101114 */
[----:B------:R-:W-:Y:S02]  /*7980*/  ISETP.LT.OR P5, PT, R33, 0x19, !P0 ;  /* 0x000000192100780c */ /* 0x000fe400047a1670 */
[----:B------:R-:W-:Y:S01]  /*7990*/  F2FP.SATFINITE.E5M2.F32.PACK_AB_MERGE_C R17, RZ, R20, RZ ;  /* 0x00000014ff11723e */ /* 0x000fe200048060ff */
[----:B------:R-:W-:Y:S01]  /*79a0*/  @!P4 STG.E.U8 desc[UR20][R10.64+0x10], R105 ;  /* 0x000010690a00c986 */ /* 0x000fe2000c101114 */
[----:B0-----:R-:W-:-:S02]  /*79b0*/  F2FP.SATFINITE.E5M2.F32.PACK_AB_MERGE_C R7, RZ, R102, RZ ;  /* 0x00000066ff07723e */ /* 0x001fc400048060ff */
[C---:B------:R-:W-:Y:S02]  /*79c0*/  ISETP.LT.OR P4, PT, R33.reuse, 0x19, !P1 ;  /* 0x000000192100780c */ /* 0x040fe40004f81670 */
[----:B-1----:R-:W-:Y:S01]  /*79d0*/  F2FP.SATFINITE.E5M2.F32.PACK_AB_MERGE_C R15, RZ, R98, RZ ;  /* 0x00000062ff0f723e */ /* 0x002fe200048060ff */
[----:B------:R0:W-:Y:S01]  /*79e0*/  @!P6 STG.E.U8 desc[UR20][R10.64+0x11], R7 ;  /* 0x000011070a00e986 */ /* 0x0001e2000c101114 */
[----:B------:R-:W-:-:S03]  /*79f0*/  ISETP.LT.OR P6, PT, R33, 0x1a, !P1 ;  /* 0x0000001a2100780c */ /* 0x000fc60004fc1670 */
[----:B------:R1:W-:Y:S01]  /*7a00*/  @!P2 STG.E.U8 desc[UR20][R12.64+0x19], R15 ;  /* 0x0000190f0c00a986 */ /* 0x0003e2000c101114 */
[----:B------:R-:W-:-:S03]  /*7a10*/  ISETP.LT.OR P2, PT, R33, 0x22, !P0 ;  /* 0x000000222100780c */ /* 0x000fc60004741670 */
[----:B------:R-:W-:Y:S01]  /*7a20*/  @!P5 STG.E.U8 desc[UR20][R12.64+0x18], R103 ;  /* 0x000018670c00d986 */ /* 0x000fe2000c101114 */
[C---:B------:R-:W-:Y:S02]  /*7a30*/  ISETP.LT.OR P5, PT, R33.reuse, 0x21, !P0 ;  /* 0x000000212100780c */ /* 0x040fe400047a1670 */
[----:B0-----:R-:W-:Y:S01]  /*7a40*/  F2FP.SATFINITE.E5M2.F32.PACK_AB_MERGE_C R7, RZ, R96, RZ ;  /* 0x00000060ff07723e */ /* 0x001fe200048060ff */
[----:B------:R-:W-:Y:S01]  /*7a50*/  @!P4 STG.E.U8 desc[UR20][R10.64+0x18], R101 ;  /* 0x000018650a00c986 */ /* 0x000fe2000c101114 */
        /* <DEDUP_REMOVED lines=25> */
[C---:B------:R-:W-:Y:S02]  /*7bf0*/  ISETP.LT.OR P2, PT, R33.reuse, 0x39, !P0 ;  /* 0x000000392100780c */ /* 0x040fe40004741670 */
[C---:B------:R-:W-:Y:S01]  /*7c00*/  ISETP.LT.OR P0, PT, R33.reuse, 0x3a, !P0 ;  /* 0x0000003a2100780c */ /* 0x040fe20004701670 */
[----:B------:R1:W-:Y:S01]  /*7c10*/  @!P5 STG.E.U8 desc[UR20][R12.64+0x30], R91 ;  /* 0x0000305b0c00d986 */ /* 0x0003e2000c101114 */
[C---:B------:R-:W-:Y:S02]  /*7c20*/  ISETP.LT.OR P5, PT, R33.reuse, 0x39, !P1 ;  /* 0x000000392100780c */ /* 0x040fe40004fa1670 */
[----:B------:R-:W-:Y:S01]  /*7c30*/  ISETP.LT.OR P1, PT, R33, 0x3a, !P1 ;  /* 0x0000003a2100780c */ /* 0x000fe20004f21670 */
[----:B------:R1:W-:Y:S01]  /*7c40*/  @!P4 STG.E.U8 desc[UR20][R10.64+0x30], R89 ;  /* 0x000030590a00c986 */ /* 0x0003e2000c101114 */
[----:B0-----:R-:W-:-:S05]  /*7c50*/  F2FP.SATFINITE.E5M2.F32.PACK_AB_MERGE_C R7, RZ, R22, RZ ;  /* 0x00000016ff07723e */ /* 0x001fca00048060ff */
[----:B------:R1:W-:Y:S04]  /*7c60*/  @!P6 STG.E.U8 desc[UR20][R10.64+0x31], R7 ;  /* 0x000031070a00e986 */ /* 0x0003e8000c101114 */
[----:B------:R1:W-:Y:S04]  /*7c70*/  @!P2 STG.E.U8 desc[UR20][R12.64+0x38], R19 ;  /* 0x000038130c00a986 */ /* 0x0003e8000c101114 */
[----:B------:R1:W-:Y:S04]  /*7c80*/  @!P0 STG.E.U8 desc[UR20][R12.64+0x39], R15 ;  /* 0x0000390f0c008986 */ /* 0x0003e8000c101114 */
[----:B------:R1:W-:Y:S04]  /*7c90*/  @!P5 STG.E.U8 desc[UR20][R10.64+0x38], R21 ;  /* 0x000038150a00d986 */ /* 0x0003e8000c101114 */
[----:B------:R1:W-:Y:S02]  /*7ca0*/  @!P1 STG.E.U8 desc[UR20][R10.64+0x39], R17 ;  /* 0x000039110a009986 */ /* 0x0003e4000c101114 */
.L_x_167:
[----:B------:R-:W-:Y:S05]  /*7cb0*/  BSYNC B0 ;  /* 0x0000000000007941 */ /* 0x000fea0003800000 */
.L_x_37:
[----:B------:R-:W-:Y:S01]  /*7cc0*/  ULDC UR6, c[0x0][0xc] ;  /* 0x0000030000067ab9 */ /* 0x000fe20000000800 */
[----:B------:R-:W-:Y:S01]  /*7cd0*/  ULDC UR7, c[0x0][0x10] ;  /* 0x0000040000077ab9 */ /* 0x000fe20000000800 */
[----:B01---5:R-:W0:Y:S01]  /*7ce0*/  LDC R7, c[0x0][0x14] ;  /* 0x00000500ff077b82 */ /* 0x023e220000000800 */
[----:B------:R-:W-:Y:S01]  /*7cf0*/  UIMAD.WIDE.U32 UR6, UR6, UR7, URZ ;  /* 0x00000007060672a5 */ /* 0x000fe2000f8e003f */
[----:B------:R-:W-:Y:S01]  /*7d00*/  PRMT R10, RZ, 0x7610, R10 ;  /* 0x00007610ff0a7816 */ /* 0x000fe2000000000a */
[----:B------:R-:W-:-:S04]  /*7d10*/  IMAD.MOV.U32 R11, RZ, RZ, -0x1 ;  /* 0xffffffffff0b7424 */ /* 0x000fc800078e00ff */
[----:B0-----:R-:W-:-:S04]  /*7d20*/  IMAD.WIDE.U32 R2, R7, UR6, R2 ;  /* 0x0000000607027c25 */ /* 0x001fc8000f8e0002 */
[----:B------:R-:W-:Y:S01]  /*7d30*/  IMAD R7, R7, UR7, RZ ;  /* 0x0000000707077c24 */ /* 0x000fe2000f8e02ff */
[----:B------:R-:W-:Y:S02]  /*7d40*/  ULDC.64 UR6, c[0x0][0x650] ;  /* 0x0001940000067ab9 */ /* 0x000fe40000000a00 */
[----:B------:R-:W-:Y:S01]  /*7d50*/  ISETP.GE.U32.AND P0, PT, R2, UR6, PT ;  /* 0x0000000602007c0c */ /* 0x000fe2000bf06070 */
[----:B------:R-:W-:Y:S02]  /*7d60*/  IMAD.IADD R3, R3, 0x1, R7 ;  /* 0x0000000103037824 */ /* 0x000fe400078e0207 */
[----:B------:R-:W-:-:S03]  /*7d70*/  IMAD.MOV.U32 R7, RZ, RZ, -0x1 ;  /* 0xffffffffff077424 */ /* 0x000fc600078e00ff */
[----:B------:R-:W-:-:S13]  /*7d80*/  ISETP.GE.U32.AND.EX P0, PT, R3, UR7, PT, P0 ;  /* 0x0000000703007c0c */ /* 0x000fda000bf06100 */
[----:B------:R-:W-:Y:S05]  /*7d90*/  @P0 BRA `(.L_x_168) ;  /* 0x0000000400600947 */ /* 0x000fea0003800000 */
[----:B------:R-:W0:Y:S01]  /*7da0*/  S2R R22, SR_CTAID.X ;  /* 0x0000000000167919 */ /* 0x000e220000002500 */
[----:B------:R-:W1:Y:S01]  /*7db0*/  LDC.64 R16, c[0x0][0x628] ;  /* 0x00018a00ff107b82 */ /* 0x000e620000000a00 */
[----:B------:R-:W-:Y:S01]  /*7dc0*/  ULDC UR6, c[0x0][0x150] ;  /* 0x0000540000067ab9 */ /* 0x000fe20000000800 */
[----:B--234-:R-:W-:Y:S01]  /*7dd0*/  IMAD.MOV.U32 R14, RZ, RZ, R2 ;  /* 0x000000ffff0e7224 */ /* 0x01cfe200078e0002 */
[----:B------:R-:W2:Y:S01]  /*7de0*/  S2R R24, SR_CTAID.Y ;  /* 0x0000000000187919 */ /* 0x000ea20000002600 */
[----:B------:R-:W-:-:S04]  /*7df0*/  IMAD.MOV.U32 R15, RZ, RZ, R3 ;  /* 0x000000ffff0f7224 */ /* 0x000fc800078e0003 */
[----:B------:R-:W3:Y:S08]  /*7e00*/  LDC R25, c[0x0][0x144] ;  /* 0x00005100ff197b82 */ /* 0x000ef00000000800 */
[----:B------:R-:W4:Y:S08]  /*7e10*/  LDC R18, c[0x0][0x630] ;  /* 0x00018c00ff127b82 */ /* 0x000f300000000800 */
[----:B------:R-:W2:Y:S01]  /*7e20*/  LDC.64 R20, c[0x0][0x620] ;  /* 0x00018800ff147b82 */ /* 0x000ea20000000a00 */
[----:B-1----:R-:W-:-:S04]  /*7e30*/  ISETP.NE.U32.AND P0, PT, R16, RZ, PT ;  /* 0x000000ff1000720c */ /* 0x002fc80003f05070 */
[----:B------:R-:W-:Y:S02]  /*7e40*/  ISETP.NE.AND.EX P0, PT, R17, RZ, PT, P0 ;  /* 0x000000ff1100720c */ /* 0x000fe40003f05300 */
[----:B0-----:R-:W-:-:S05]  /*7e50*/  I2FP.F32.U32 R7, R22 ;  /* 0x0000001600077245 */ /* 0x001fca0000201000 */
[----:B------:R-:W-:-:S04]  /*7e60*/  FMUL R7, R7, UR6 ;  /* 0x0000000607077c20 */ /* 0x000fc80008400000 */
[----:B------:R0:W1:Y:S02]  /*7e70*/  F2I.U32.TRUNC.NTZ R23, R7 ;  /* 0x0000000700177305 */ /* 0x000064000020f000 */
[----:B---34-:R-:W-:Y:S05]  /*7e80*/  @!P0 BRA `(.L_x_169) ;  /* 0x0000000000288947 */ /* 0x018fea0003800000 */
[----:B0-----:R-:W0:Y:S02]  /*7e90*/  LDC R7, c[0x0][0x634] ;  /* 0x00018d00ff077b82 */ /* 0x001e240000000800 */
        /* <DEDUP_REMOVED lines=9> */
.L_x_169:
[-CC-:B------:R-:W-:Y:S01]  /*7f30*/  SHF.R.U64 R19, R14, R18.reuse, R15.reuse ;  /* 0x000000120e137219 */ /* 0x180fe2000000120f */
[----:B------:R-:W3:Y:S01]  /*7f40*/  LDC.64 R30, c[0x0][0x640] ;  /* 0x00019000ff1e7b82 */ /* 0x000ee20000000a00 */
[----:B0-----:R-:W-:Y:S01]  /*7f50*/  SHF.R.U32.HI R7, RZ, R18, R15 ;  /* 0x00000012ff077219 */ /* 0x001fe2000001160f */
[----:B-1----:R-:W-:Y:S01]  /*7f60*/  IMAD.MOV R23, RZ, RZ, -R23 ;  /* 0x000000ffff177224 */ /* 0x002fe200078e0a17 */
[----:B------:R-:W-:Y:S01]  /*7f70*/  IADD3 R13, P0, RZ, -R19, RZ ;  /* 0x80000013ff0d7210 */ /* 0x000fe20007f1e0ff */
[----:B------:R-:W-:Y:S02]  /*7f80*/  ULDC UR6, c[0x0][0x154] ;  /* 0x0000550000067ab9 */ /* 0x000fe40000000800 */
[----:B------:R-:W-:Y:S02]  /*7f90*/  IMAD R25, R25, R23, R22 ;  /* 0x0000001719197224 */ /* 0x000fe400078e0216 */
[----:B------:R-:W0:Y:S01]  /*7fa0*/  LDC R14, c[0x0][0x618] ;  /* 0x00018600ff0e7b82 */ /* 0x000e220000000800 */
[----:B------:R-:W-:-:S02]  /*7fb0*/  IMAD.X R7, RZ, RZ, ~R7, P0 ;  /* 0x000000ffff077224 */ /* 0x000fc400000e0e07 */
[----:B--2---:R-:W-:-:S04]  /*7fc0*/  IMAD.WIDE.U32 R10, R13, R20, R2 ;  /* 0x000000140d0a7225 */ /* 0x004fc800078e0002 */
[----:B------:R-:W-:Y:S01]  /*7fd0*/  IMAD R12, R7, R20, RZ ;  /* 0x00000014070c7224 */ /* 0x000fe200078e02ff */
[----:B------:R-:W1:Y:S03]  /*7fe0*/  LDC R26, c[0x0][0x608] ;  /* 0x00018200ff1a7b82 */ /* 0x000e660000000800 */
[----:B------:R-:W-:Y:S02]  /*7ff0*/  IMAD R7, R13, R21, R12 ;  /* 0x000000150d077224 */ /* 0x000fe400078e020c */
[----:B------:R-:W-:Y:S02]  /*8000*/  IMAD.MOV.U32 R13, RZ, RZ, 0x1 ;  /* 0x00000001ff0d7424 */ /* 0x000fe400078e00ff */
[----:B------:R-:W-:Y:S01]  /*8010*/  IMAD.IADD R7, R11, 0x1, R7 ;  /* 0x000000010b077824 */ /* 0x000fe200078e0207 */
[----:B------:R-:W2:Y:S01]  /*8020*/  LDC R28, c[0x0][0x658] ;  /* 0x00019600ff1c7b82 */ /* 0x000ea20000000800 */
[----:B------:R-:W-:-:S02]  /*8030*/  I2FP.F32.U32 R11, R24 ;  /* 0x00000018000b7245 */ /* 0x000fc40000201000 */
[----:B---3--:R-:W-:-:S03]  /*8040*/  ISETP.NE.U32.AND P0, PT, R30, RZ, PT ;  /* 0x000000ff1e00720c */ /* 0x008fc60003f05070 */
[----:B------:R-:W-:Y:S01]  /*8050*/  FMUL R12, R11, UR6 ;  /* 0x000000060b0c7c20 */ /* 0x000fe20008400000 */
[----:B------:R-:W-:Y:S01]  /*8060*/  ISETP.NE.AND.EX P0, PT, R31, RZ, PT, P0 ;  /* 0x000000ff1f00720c */ /* 0x000fe20003f05300 */
[----:B------:R-:W3:Y:S01]  /*8070*/  LDC R23, c[0x0][0x148] ;  /* 0x00005200ff177b82 */ /* 0x000ee20000000800 */
[-CC-:B0-----:R-:W-:Y:S01]  /*8080*/  SHF.R.U64 R18, R10, R14.reuse, R7.reuse ;  /* 0x0000000e0a127219 */ /* 0x181fe20000001207 */
[----:B------:R0:W4:Y:S01]  /*8090*/  F2I.U32.TRUNC.NTZ R20, R12 ;  /* 0x0000000c00147305 */ /* 0x000122000020f000 */
[----:B------:R-:W-:Y:S01]  /*80a0*/  SHF.R.U32.HI R7, RZ, R14, R7 ;  /* 0x0000000eff077219 */ /* 0x000fe20000011607 */
[----:B------:R-:W-:-:S04]  /*80b0*/  IMAD.MOV.U32 R11, RZ, RZ, -0x1 ;  /* 0xffffffffff0b7424 */ /* 0x000fc800078e00ff */
[----:B------:R-:W0:Y:S01]  /*80c0*/  LDC R22, c[0x0][0x600] ;  /* 0x00018000ff167b82 */ /* 0x000e220000000800 */
[-CC-:B-1----:R-:W-:Y:S02]  /*80d0*/  SHF.R.U64 R16, R18, R26.reuse, R7.reuse ;  /* 0x0000001a12107219 */ /* 0x182fe40000001207 */
[----:B------:R-:W-:-:S05]  /*80e0*/  SHF.R.U32.HI R7, RZ, R26, R7 ;  /* 0x0000001aff077219 */ /* 0x000fca0000011607 */
[----:B------:R-:W1:Y:S01]  /*80f0*/  LDC R29, c[0x0][0x648] ;  /* 0x00019200ff1d7b82 */ /* 0x000e620000000800 */
[-C--:B--2---:R-:W-:Y:S02]  /*8100*/  SHF.L.U32 R10, R11, R28.reuse, RZ ;  /* 0x0000001c0b0a7219 */ /* 0x084fe400000006ff */
[-CC-:B------:R-:W-:Y:S02]  /*8110*/  SHF.R.U64 R21, R16, R28.reuse, R7.reuse ;  /* 0x0000001c10157219 */ /* 0x180fe40000001207 */
[----:B------:R-:W-:Y:S02]  /*8120*/  SHF.R.U32.HI R11, RZ, R28, R7 ;  /* 0x0000001cff0b7219 */ /* 0x000fe40000011607 */
[----:B------:R-:W-:Y:S01]  /*8130*/  LOP3.LUT R27, RZ, R10, RZ, 0x33, !PT ;  /* 0x0000000aff1b7212 */ /* 0x000fe200078e33ff */
[----:B------:R-:W2:Y:S01]  /*8140*/  LDC R33, c[0x0][0x638] ;  /* 0x00018e00ff217b82 */ /* 0x000ea20000000800 */
[----:B------:R-:W-:Y:S01]  /*8150*/  SHF.L.U32 R28, R13, R28, RZ ;  /* 0x0000001c0d1c7219 */ /* 0x000fe200000006ff */
[----:B------:R-:W-:-:S06]  /*8160*/  IMAD.MOV.U32 R10, RZ, RZ, R21 ;  /* 0x000000ffff0a7224 */ /* 0x000fcc00078e0015 */
[----:B------:R-:W0:Y:S01]  /*8170*/  LDC R34, c[0x0][0x610] ;  /* 0x00018400ff227b82 */ /* 0x000e220000000800 */
[----:B----4-:R-:W-:Y:S05]  /*8180*/  @!P0 BRA `(.L_x_170) ;  /* 0x0000000000288947 */ /* 0x010fea0003800000 */
[----:B------:R-:W4:Y:S02]  /*8190*/  LDC R10, c[0x0][0x64c] ;  /* 0x00019300ff0a7b82 */ /* 0x000f240000000800 */
[----:B----4-:R-:W-:-:S05]  /*81a0*/  IADD3 R7, P0, R21, R10, RZ ;  /* 0x0000000a15077210 */ /* 0x010fca0007f1e0ff */
[----:B------:R-:W-:-:S04]  /*81b0*/  IMAD.X R17, RZ, RZ, R11, P0 ;  /* 0x000000ffff117224 */ /* 0x000fc800000e060b */
[----:B------:R-:W-:-:S04]  /*81c0*/  IMAD.WIDE.U32 R10, R17, R30, RZ ;  /* 0x0000001e110a7225 */ /* 0x000fc800078e00ff */
[----:B0-----:R-:W-:-:S04]  /*81d0*/  IMAD.WIDE.U32 R12, P0, R7, R31, R10 ;  /* 0x0000001f070c7225 */ /* 0x001fc8000780000a */
[----:B------:R-:W-:-:S04]  /*81e0*/  IMAD.WIDE.U32 R10, R7, R30, RZ ;  /* 0x0000001e070a7225 */ /* 0x000fc800078e00ff */
[----:B------:R-:W-:Y:S01]  /*81f0*/  IMAD.X R15, RZ, RZ, RZ, P0 ;  /* 0x000000ffff0f7224 */ /* 0x000fe200000e06ff */
[----:B------:R-:W-:Y:S01]  /*8200*/  IADD3 RZ, P0, R11, R12, RZ ;  /* 0x0000000c0bff7210 */ /* 0x000fe20007f1e0ff */
[----:B------:R-:W-:-:S04]  /*8210*/  IMAD.MOV.U32 R14, RZ, RZ, R13 ;  /* 0x000000ffff0e7224 */ /* 0x000fc800078e000d */
[----:B------:R-:W-:-:S08]  /*8220*/  IMAD.WIDE.U32.X R10, R17, R31, R14, P0 ;  /* 0x0000001f110a7225 */ /* 0x000fd000000e040e */
.L_x_170:
[----:B-1----:R-:W-:Y:S01]  /*8230*/  SHF.R.U64 R7, R10, R29, R11 ;  /* 0x0000001d0a077219 */ /* 0x002fe2000000120b */
[----:B0-----:R-:W-:Y:S01]  /*8240*/  VIADD R11, R22, 0xffffffff ;  /* 0xffffffff160b7836 */ /* 0x001fe20000000000 */
[----:B------:R-:W-:Y:S01]  /*8250*/  LOP3.LUT R32, R16, R27, RZ, 0xc0, !PT ;  /* 0x0000001b10207212 */ /* 0x000fe200078ec0ff */
[----:B------:R-:W-:Y:S02]  /*8260*/  IMAD.MOV R20, RZ, RZ, -R20 ;  /* 0x000000ffff147224 */ /* 0x000fe400078e0a14 */
[----:B------:R-:W-:Y:S01]  /*8270*/  IMAD.MOV R10, RZ, RZ, -R7 ;  /* 0x000000ffff0a7224 */ /* 0x000fe200078e0a07 */
[----:B------:R-:W-:Y:S01]  /*8280*/  LOP3.LUT R18, R18, R11, RZ, 0xc0, !PT ;  /* 0x0000000b12127212 */ /* 0x000fe200078ec0ff */
[----:B------:R-:W-:Y:S02]  /*8290*/  IMAD R32, R28, R7, R32 ;  /* 0x000000071c207224 */ /* 0x000fe400078e0220 */
[----:B---3--:R-:W-:Y:S02]  /*82a0*/  @P3 IMAD R25, R23, R20, R24 ;  /* 0x0000001417193224 */ /* 0x008fe400078e0218 */
[----:B--2---:R-:W-:-:S02]  /*82b0*/  IMAD R7, R10, R33, R21 ;  /* 0x000000210a077224 */ /* 0x004fc400078e0215 */
[----:B------:R-:W-:Y:S02]  /*82c0*/  IMAD R32, R32, R34, R25 ;  /* 0x0000002220207224 */ /* 0x000fe400078e0219 */
[----:B------:R-:W-:Y:S02]  /*82d0*/  IMAD R7, R7, R22, R18 ;  /* 0x0000001607077224 */ /* 0x000fe400078e0212 */
[----:B------:R-:W-:-:S03]  /*82e0*/  IMAD.MOV.U32 R10, RZ, RZ, 0x1 ;  /* 0x00000001ff0a7424 */ /* 0x000fc600078e00ff */
[----:B------:R-:W-:Y:S02]  /*82f0*/  SEL R11, R7, R32, !P3 ;  /* 0x00000020070b7207 */ /* 0x000fe40005800000 */
[----:B------:R-:W-:Y:S01]  /*8300*/  SEL R32, R32, R7, !P3 ;  /* 0x0000000720207207 */ /* 0x000fe20005800000 */
[----:B------:R-:W-:-:S07]  /*8310*/  IMAD.MOV.U32 R7, RZ, RZ, R19 ;  /* 0x000000ffff077224 */ /* 0x000fce00078e0013 */
.L_x_168:
[----:B------:R-:W-:Y:S01]  /*8320*/  LOP3.LUT P0, RZ, R10, 0xff, RZ, 0xc0, !PT ;  /* 0x000000ff0aff7812 */ /* 0x000fe2000780c0ff */
[----:B------:R-:W-:-:S12]  /*8330*/  IMAD.MOV.U32 R10, RZ, RZ, R32 ;  /* 0x000000ffff0a7224 */ /* 0x000fd800078e0020 */
[----:B------:R-:W-:Y:S05]  /*8340*/  @P0 BRA `(.L_x_171) ;  /* 0xffffff8c00a80947 */ /* 0x000fea000383ffff */
[----:B------:R-:W-:Y:S05]  /*8350*/  EXIT ;  /* 0x000000000000794d */ /* 0x000fea0003800000 */
.L_x_7:
[----:B0-----:R-:W-:Y:S01]  /*8360*/  ULDC.64 UR4, c[0x0][0x650] ;  /* 0x0001940000047ab9 */ /* 0x001fe20000000a00 */
        /* <DEDUP_REMOVED lines=25> */
.L_x_173:
[----:B------:R-:W0:Y:S01]  /*8500*/  LDC.64 R28, c[0x0][0x640] ;  /* 0x00019000ff1c7b82 */ /* 0x000e220000000a00 */
[-CC-:B------:R-:W-:Y:S01]  /*8510*/  SHF.R.U64 R21, R16, R6.reuse, R17.reuse ;  /* 0x0000000610157219 */ /* 0x180fe20000001211 */
[----:B------:R-:W-:Y:S01]  /*8520*/  IMAD.MOV.U32 R31, RZ, RZ, 0x1 ;  /* 0x00000001ff1f7424 */ /* 0x000fe200078e00ff */
[----:B------:R-:W-:Y:S02]  /*8530*/  SHF.R.U32.HI R5, RZ, R6, R17 ;  /* 0x00000006ff057219 */ /* 0x000fe40000011611 */
        /* <DEDUP_REMOVED lines=9> */
[----:B0-----:R-:W-:Y:S01]  /*85d0*/  ISETP.NE.U32.AND P0, PT, R28, RZ, PT ;  /* 0x000000ff1c00720c */ /* 0x001fe20003f05070 */
[----:B------:R-:W-:-:S03]  /*85e0*/  IMAD.MOV.U32 R11, RZ, RZ, -0x1 ;  /* 0xffffffffff0b7424 */ /* 0x000fc600078e00ff */
[----:B------:R-:W-:Y:S02]  /*85f0*/  ISETP.NE.AND.EX P0, PT, R29, RZ, PT, P0 ;  /* 0x000000ff1d00720c */ /* 0x000fe40003f05300 */
[----:B------:R-:W0:Y:S01]  /*8600*/  LDC R24, c[0x0][0x600] ;  /* 0x00018000ff187b82 */ /* 0x000e220000000800 */
[-CC-:B-1----:R-:W-:Y:S02]  /*8610*/  SHF.R.U64 R18, R10, R14.reuse, R5.reuse ;  /* 0x0000000e0a127219 */ /* 0x182fe40000001205 */
[----:B------:R-:W-:-:S05]  /*8620*/  SHF.R.U32.HI R5, RZ, R14, R5 ;  /* 0x0000000eff057219 */ /* 0x000fca0000011605 */
        /* <DEDUP_REMOVED lines=21> */
.L_x_174:
[----:B-1----:R-:W-:Y:S01]  /*8780*/  SHF.R.U64 R6, R10, R25, R11 ;  /* 0x000000190a067219 */ /* 0x002fe2000000120b */
[----:B0-----:R-:W-:Y:S01]  /*8790*/  VIADD R11, R24, 0xffffffff ;  /* 0xffffffff180b7836 */ /* 0x001fe20000000000 */
[----:B------:R-:W-:Y:S01]  /*87a0*/  SHF.L.U32 R9, R31, R26, RZ ;  /* 0x0000001a1f097219 */ /* 0x000fe200000006ff */
[----:B------:R-:W-:Y:S01]  /*87b0*/  @P3 IMAD R12, R13, R20, R8 ;  /* 0x000000140d0c3224 */ /* 0x000fe200078e0208 */
[----:B------:R-:W-:Y:S01]  /*87c0*/  LOP3.LUT R5, R22, R33, RZ, 0xc0, !PT ;  /* 0x0000002116057212 */ /* 0x000fe200078ec0ff */
[----:B------:R-:W-:Y:S01]  /*87d0*/  IMAD.MOV R10, RZ, RZ, -R6 ;  /* 0x000000ffff0a7224 */ /* 0x000fe200078e0a06 */
[----:B------:R-:W-:Y:S01]  /*87e0*/  LOP3.LUT R18, R18, R11, RZ, 0xc0, !PT ;  /* 0x0000000b12127212 */ /* 0x000fe200078ec0ff */
[----:B------:R-:W-:Y:S02]  /*87f0*/  IMAD.MOV.U32 R16, RZ, RZ, R21 ;  /* 0x000000ffff107224 */ /* 0x000fe400078e0015 */
[----:B------:R-:W-:Y:S02]  /*8800*/  IMAD R9, R9, R6, R5 ;  /* 0x0000000609097224 */ /* 0x000fe400078e0205 */
[----:B--2---:R-:W-:-:S02]  /*8810*/  IMAD R5, R10, R27, R23 ;  /* 0x0000001b0a057224 */ /* 0x004fc400078e0217 */
[----:B---3--:R-:W-:Y:S02]  /*8820*/  IMAD R12, R9, R30, R12 ;  /* 0x0000001e090c7224 */ /* 0x008fe400078e020c */
[----:B------:R-:W-:Y:S02]  /*8830*/  IMAD.MOV.U32 R6, RZ, RZ, 0x1 ;  /* 0x00000001ff067424 */ /* 0x000fe400078e00ff */
[----:B------:R-:W-:-:S03]  /*8840*/  IMAD R9, R5, R24, R18 ;  /* 0x0000001805097224 */ /* 0x000fc600078e0212 */
[----:B------:R-:W-:Y:S02]  /*8850*/  PRMT R5, R6, 0x7610, R5 ;  /* 0x0000761006057816 */ /* 0x000fe40000000005 */
[----:B------:R-:W-:Y:S02]  /*8860*/  SEL R6, R9, R12, !P3 ;  /* 0x0000000c09067207 */ /* 0x000fe40005800000 */
[----:B------:R-:W-:-:S07]  /*8870*/  SEL R18, R12, R9, !P3 ;  /* 0x000000090c127207 */ /* 0x000fce0005800000 */
.L_x_172:
[----:B------:R-:W-:-:S08]  /*8880*/  NOP ;  /* 0x0000000000007918 */ /* 0x000fd00000000000 */
[----:B------:R-:W0:-:S00]  /*8890*/  USETMAXREG.DEALLOC.CTAPOOL 0x28 ;  /* 0x00000028000079c8 */ /* 0x000e0000080e0500 */
[----:B0-----:R-:W-:-:S13]  /*88a0*/  ISETP.NE.AND P0, PT, R7, RZ, PT ;  /* 0x000000ff0700720c */ /* 0x001fda0003f05270 */
[----:B------:R-:W-:Y:S05]  /*88b0*/  @P0 EXIT ;  /* 0x000000000000094d */ /* 0x000fea0003800000 */
[----:B------:R-:W-:Y:S01]  /*88c0*/  LOP3.LUT P0, RZ, R5, 0xff, RZ, 0xc0, !PT ;  /* 0x000000ff05ff7812 */ /* 0x000fe2000780c0ff */
[----:B------:R-:W-:Y:S02]  /*88d0*/  IMAD.MOV.U32 R5, RZ, RZ, 0x1 ;  /* 0x00000001ff057424 */ /* 0x000fe400078e00ff */
[----:B------:R-:W-:-:S10]  /*88e0*/  IMAD.MOV.U32 R17, RZ, RZ, RZ ;  /* 0x000000ffff117224 */ /* 0x000fd400078e00ff */
[----:B------:R-:W-:Y:S05]  /*88f0*/  @!P0 BRA `(.L_x_175) ;  /* 0x0000000c003c8947 */ /* 0x000fea0003800000 */
[----:B------:R-:W0:Y:S01]  /*8900*/  LDC R5, c[0x0][0x28c] ;  /* 0x0000a300ff057b82 */ /* 0x000e220000000800 */
[----:B------:R-:W1:Y:S01]  /*8910*/  S2R R12, SR_CgaCtaId ;  /* 0x00000000000c7919 */ /* 0x000e620000008800 */
[----:B------:R-:W-:Y:S01]  /*8920*/  ULDC UR5, c[0x0][0x658] ;  /* 0x0001960000057ab9 */ /* 0x000fe20000000800 */
[----:B------:R-:W-:Y:S01]  /*8930*/  UMOV UR7, 0xffffffff ;  /* 0xffffffff00077882 */ /* 0x000fe20000000000 */
[----:B------:R-:W-:Y:S01]  /*8940*/  ULDC UR6, c[0x0][0xc] ;  /* 0x0000030000067ab9 */ /* 0x000fe20000000800 */
[----:B------:R-:W-:Y:S01]  /*8950*/  USHF.L.U32 UR8, UR7, UR5, URZ ;  /* 0x0000000507087299 */ /* 0x000fe2000800063f */
[----:B------:R-:W-:Y:S01]  /*8960*/  BSSY B0, `(.L_x_175) ;  /* 0x00000c8000007945 */ /* 0x000fe20003800000 */
[----:B------:R-:W-:Y:S01]  /*8970*/  UMOV UR9, 0x1 ;  /* 0x0000000100097882 */ /* 0x000fe20000000000 */
[----:B------:R-:W-:Y:S01]  /*8980*/  ULDC UR7, c[0x0][0x10] ;  /* 0x0000040000077ab9 */ /* 0x000fe20000000800 */
[----:B------:R-:W-:Y:S01]  /*8990*/  USHF.L.U32 UR18, UR9, UR5, URZ ;  /* 0x0000000509127299 */ /* 0x000fe2000800063f */
[----:B------:R-:W-:Y:S01]  /*89a0*/  IMAD.MOV.U32 R14, RZ, RZ, 0x1 ;  /* 0x00000001ff0e7424 */ /* 0x000fe200078e00ff */
[----:B------:R-:W-:Y:S01]  /*89b0*/  UIMAD.WIDE.U32 UR6, UR6, UR7, URZ ;  /* 0x00000007060672a5 */ /* 0x000fe2000f8e003f */
[----:B------:R-:W-:Y:S01]  /*89c0*/  LOP3.LUT R15, R4, 0x2, RZ, 0xfc, !PT ;  /* 0x00000002040f7812 */ /* 0x000fe200078efcff */
[----:B------:R-:W-:Y:S01]  /*89d0*/  ULDC UR5, c[0x0][0x14] ;  /* 0x0000050000057ab9 */ /* 0x000fe20000000800 */
[----:B------:R-:W-:Y:S01]  /*89e0*/  IMAD.MOV.U32 R17, RZ, RZ, RZ ;  /* 0x000000ffff117224 */ /* 0x000fe200078e00ff */
[----:B------:R-:W-:-:S02]  /*89f0*/  UIMAD.WIDE.U32 UR20, UR6, UR5, URZ ;  /* 0x00000005061472a5 */ /* 0x000fc4000f8e003f */
[----:B------:R-:W-:Y:S01]  /*8a00*/  UIMAD UR13, UR7, UR5, URZ ;  /* 0x00000005070d72a4 */ /* 0x000fe2000f8e023f */
[----:B------:R-:W-:Y:S01]  /*8a10*/  ULDC UR4, c[0x0][0x600] ;  /* 0x0001800000047ab9 */ /* 0x000fe20000000800 */
[----:B------:R-:W-:Y:S02]  /*8a20*/  ULOP3.LUT UR17, URZ, UR8, URZ, 0x33, !UPT ;  /* 0x000000083f117292 */ /* 0x000fe4000f8e333f */
[----:B------:R-:W-:Y:S01]  /*8a30*/  UIADD3 UR4, UR4, -0x1, URZ ;  /* 0xffffffff04047890 */ /* 0x000fe2000fffe03f */
[----:B0-----:R-:W-:Y:S01]  /*8a40*/  VIADD R5, R5, 0x7f ;  /* 0x0000007f05057836 */ /* 0x001fe20000000000 */
[----:B------:R-:W-:Y:S01]  /*8a50*/  UIADD3 UR13, UR21, UR13, URZ ;  /* 0x0000000d150d7290 */ /* 0x000fe2000fffe03f */
[----:B------:R-:W-:-:S03]  /*8a60*/  ULDC.64 UR22, c[0x0][0x198] ;  /* 0x0000660000167ab9 */ /* 0x000fc60000000a00 */
[----:B------:R-:W-:-:S04]  /*8a70*/  SHF.R.S32.HI R8, RZ, 0x1f, R5 ;  /* 0x0000001fff087819 */ /* 0x000fc80000011405 */
[----:B------:R-:W-:Y:S01]  /*8a80*/  LEA.HI R8, R8, R5, RZ, 0x7 ;  /* 0x0000000508087211 */ /* 0x000fe200078f38ff */
[C---:B-1----:R-:W-:Y:S02]  /*8a90*/  IMAD.SHL.U32 R11, R12.reuse, 0x20, RZ ;  /* 0x000000200c0b7824 */ /* 0x042fe400078e00ff */
[----:B------:R-:W-:Y:S01]  /*8aa0*/  IMAD.SHL.U32 R12, R12, 0x1000, RZ ;  /* 0x000010000c0c7824 */ /* 0x000fe200078e00ff */
[----:B------:R-:W-:Y:S01]  /*8ab0*/  SHF.R.S32.HI R10, RZ, 0x7, R8 ;  /* 0x00000007ff0a7819 */ /* 0x000fe20000011408 */
[----:B------:R-:W-:Y:S01]  /*8ac0*/  IMAD.MOV.U32 R5, RZ, RZ, 0x1 ;  /* 0x00000001ff057424 */ /* 0x000fe200078e00ff */
[----:B------:R-:W-:Y:S02]  /*8ad0*/  LOP3.LUT R11, R11, 0x20, RZ, 0xc0, !PT ;  /* 0x000000200b0b7812 */ /* 0x000fe400078ec0ff */
[----:B------:R-:W-:Y:S01]  /*8ae0*/  LOP3.LUT R12, R12, 0x1000, RZ, 0xc0, !PT ;  /* 0x000010000c0c7812 */ /* 0x000fe200078ec0ff */
[----:B------:R-:W-:-:S07]  /*8af0*/  VIADD R13, R10, 0x1 ;  /* 0x000000010a0d7836 */ /* 0x000fce0000000000 */
.L_x_186:
[----:B------:R-:W-:-:S03]  /*8b00*/  UMOV UR5, 0xffffffff ;  /* 0xffffffff00057882 */ /* 0x000fc60000000000 */
[----:B------:R-:W-:Y:S05]  /*8b10*/  BRA.DIV UR5, `(.L_x_176) ;  /* 0x0000000e05c87947 */ /* 0x000fea000b800000 */
[----:B------:R-:W-:-:S13]  /*8b20*/  ELECT P0, URZ, PT ;  /* 0x00000000003f782f */ /* 0x000fda0003800000 */
.L_x_198:
[----:B------:R-:W0:Y:S01]  /*8b30*/  LDC R7, c[0x0][0x28c] ;  /* 0x0000a300ff077b82 */ /* 0x000e220000000800 */
[----:B------:R-:W-:Y:S01]  /*8b40*/  BSSY B1, `(.L_x_177) ;  /* 0x0000038000017945 */ /* 0x000fe20003800000 */
[----:B0-----:R-:W-:-:S13]  /*8b50*/  ISETP.LT.OR P0, PT, R7, 0x1, !P0 ;  /* 0x000000010700780c */ /* 0x001fda0004701670 */
[----:B------:R-:W-:Y:S05]  /*8b60*/  @P0 BRA `(.L_x_178) ;  /* 0x0000000000d40947 */ /* 0x000fea0003800000 */
[----:B------:R-:W-:Y:S02]  /*8b70*/  IMAD R19, R6, 0x40, R11 ;  /* 0x0000004006137824 */ /* 0x000fe400078e020b */
[----:B------:R-:W-:Y:S02]  /*8b80*/  IMAD.SHL.U32 R20, R18, 0x100, RZ ;  /* 0x0000010012147824 */ /* 0x000fe400078e00ff */
[----:B------:R-:W-:Y:S02]  /*8b90*/  IMAD.MOV.U32 R23, RZ, RZ, RZ ;  /* 0x000000ffff177224 */ /* 0x000fe400078e00ff */
[----:B------:R-:W-:Y:S02]  /*8ba0*/  IMAD.MOV.U32 R6, RZ, RZ, R13 ;  /* 0x000000ffff067224 */ /* 0x000fe400078e000d */
[----:B------:R-:W-:Y:S02]  /*8bb0*/  IMAD.MOV.U32 R7, RZ, RZ, R5 ;  /* 0x000000ffff077224 */ /* 0x000fe400078e0005 */
[----:B------:R-:W-:-:S07]  /*8bc0*/  IMAD.MOV.U32 R9, RZ, RZ, R17 ;  /* 0x000000ffff097224 */ /* 0x000fce00078e0011 */
.L_x_181:
[----:B------:R-:W0:Y:S01]  /*8bd0*/  S2R R21, SR_CgaCtaId ;  /* 0x0000000000157919 */ /* 0x000e220000008800 */
[----:B------:R-:W-:Y:S02]  /*8be0*/  MOV R8, 0x400 ;  /* 0x0000040000087802 */ /* 0x000fe40000000f00 */
[----:B------:R-:W-:-:S13]  /*8bf0*/  LOP3.LUT P1, RZ, R0, 0x7f, RZ, 0xc0, !PT ;  /* 0x0000007f00ff7812 */ /* 0x000fda000782c0ff */
[----:B------:R-:W1:Y:S01]  /*8c00*/  @!P1 LDC R18, c[0x0][0x500] ;  /* 0x00014000ff129b82 */ /* 0x000e620000000800 */
[----:B0-----:R-:W-:Y:S02]  /*8c10*/  LEA R22, R21, R8, 0x18 ;  /* 0x0000000815167211 */ /* 0x001fe400078ec0ff */
[----:B------:R-:W-:-:S03]  /*8c20*/  SHF.L.U32 R8, R7, 0x1f, RZ ;  /* 0x0000001f07087819 */ /* 0x000fc600000006ff */
[----:B------:R-:W-:-:S04]  /*8c30*/  IMAD R21, R9, 0x8, R22 ;  /* 0x0000000809157824 */ /* 0x000fc800078e0216 */
[----:B------:R-:W0:Y:S02]  /*8c40*/  SYNCS.PHASECHK.TRANS64.TRYWAIT P0, [R21+URZ+0x28], R8 ;  /* 0x00002808150075a7 */ /* 0x000e24000800017f */
[----:B01----:R-:W-:Y:S05]  /*8c50*/  @!P0 BRA `(.L_x_179) ;  /* 0x0000000c00988947 */ /* 0x003fea0003800000 */
.L_x_199:
[----:B0-----:R-:W-:Y:S01]  /*8c60*/  PRMT R8, R15, 0x9910, RZ ;  /* 0x000099100f087816 */ /* 0x001fe200000000ff */
[----:B------:R0:W-:Y:S03]  /*8c70*/  @!P1 SYNCS.ARRIVE.TRANS64 RZ, [R21+URZ], R18 ;  /* 0x0000001215ff99a7 */ /* 0x0001e6000800003f */
[----:B------:R-:W-:-:S13]  /*8c80*/  ISETP.NE.AND P0, PT, R8, 0x2, PT ;  /* 0x000000020800780c */ /* 0x000fda0003f05270 */
[----:B0-----:R-:W-:Y:S05]  /*8c90*/  @P0 BRA `(.L_x_180) ;  /* 0x0000000000040947 */ /* 0x001fea0003800000 */
[----:B------:R-:W-:Y:S01]  /*8ca0*/  BPT.TRAP 0x1 ;  /* 0x000000040000795c */ /* 0x000fe20000300000 */
.L_x_180:
[----:B------:R-:W-:Y:S01]  /*8cb0*/  R2UR UR16, R22 ;  /* 0x00000000161072ca */ /* 0x000fe200000e0000 */
[----:B------:R-:W-:Y:S01]  /*8cc0*/  IMAD R22, R9, 0x8000, R22 ;  /* 0x0000800009167824 */ /* 0x000fe200078e0216 */
[----:B------:R-:W-:Y:S01]  /*8cd0*/  R2UR UR9, R21 ;  /* 0x00000000150972ca */ /* 0x000fe200000e0000 */
[C---:B------:R-:W-:Y:S01]  /*8ce0*/  IMAD R8, R9.reuse, 0x2000, R12 ;  /* 0x0000200009087824 */ /* 0x040fe200078e020c */
[----:B------:R-:W-:Y:S01]  /*8cf0*/  UIADD3 UR6, UP0, UR22, 0xf0, URZ ;  /* 0x000000f016067890 */ /* 0x000fe2000ff1e03f */
[----:B------:R-:W-:Y:S01]  /*8d00*/  VIADD R6, R6, 0xffffffff ;  /* 0xffffffff06067836 */ /* 0x000fe20000000000 */
[----:B------:R-:W-:Y:S01]  /*8d10*/  R2UR UR5, R22 ;  /* 0x00000000160572ca */ /* 0x000fe200000e0000 */
[----:B------:R-:W-:Y:S01]  /*8d20*/  UIADD3 UR24, UP1, UR22, 0x1f0, URZ ;  /* 0x000001f016187890 */ /* 0x000fe2000ff3e03f */
[----:B------:R-:W-:Y:S01]  /*8d30*/  R2UR UR8, R8 ;  /* 0x00000000080872ca */ /* 0x000fe200000e0000 */
[----:B------:R-:W-:Y:S01]  /*8d40*/  UIADD3.X UR7, URZ, UR23, URZ, UP0, !UPT ;  /* 0x000000173f077290 */ /* 0x000fe200087fe43f */
[----:B------:R-:W-:Y:S01]  /*8d50*/  R2UR UR11, R20 ;  /* 0x00000000140b72ca */ /* 0x000fe200000e0000 */
[----:B------:R-:W-:Y:S01]  /*8d60*/  VIADD R9, R9, 0x1 ;  /* 0x0000000109097836 */ /* 0x000fe20000000000 */
[----:B------:R-:W-:Y:S01]  /*8d70*/  R2UR UR10, R23 ;  /* 0x00000000170a72ca */ /* 0x000fe200000e0000 */
[----:B------:R-:W-:Y:S01]  /*8d80*/  UIADD3.X UR25, URZ, UR23, URZ, UP1, !UPT ;  /* 0x000000173f197290 */ /* 0x000fe20008ffe43f */
[----:B------:R-:W-:Y:S01]  /*8d90*/  R2UR UR12, R16 ;  /* 0x00000000100c72ca */ /* 0x000fe200000e0000 */
[----:B------:R-:W-:Y:S01]  /*8da0*/  UMOV UR14, 0x0 ;  /* 0x00000000000e7882 */ /* 0x000fe20000000000 */
[----:B------:R-:W-:Y:S01]  /*8db0*/  R2UR UR19, R19 ;  /* 0x00000000131372ca */ /* 0x000fe200000e0000 */
[----:B------:R-:W-:Y:S01]  /*8dc0*/  UMOV UR15, 0x10000000 ;  /* 0x10000000000f7882 */ /* 0x000fe20000000000 */
[----:B------:R-:W-:Y:S01]  /*8dd0*/  ISETP.GT.AND P1, PT, R6, 0x1, PT ;  /* 0x000000010600780c */ /* 0x000fe20003f24270 */
[----:B------:R-:W-:Y:S01]  /*8de0*/  UIADD3 UR5, UR5, 0x100, URZ ;  /* 0x0000010005057890 */ /* 0x000fe2000fffe03f */
[----:B------:R-:W-:Y:S01]  /*8df0*/  ISETP.NE.AND P0, PT, R9, 0x5, PT ;  /* 0x000000050900780c */ /* 0x000fe20003f05270 */
[----:B------:R-:W-:Y:S01]  /*8e00*/  UIADD3 UR16, UR16, 0x28100, UR8 ;  /* 0x0002810010107890 */ /* 0x000fe2000fffe008 */
[----:B------:R-:W-:Y:S01]  /*8e10*/  VIADD R23, R23, 0x80 ;  /* 0x0000008017177836 */ /* 0x000fe20000000000 */
[----:B------:R-:W-:Y:S01]  /*8e20*/  UMOV UR26, 0x30000 ;  /* 0x00030000001a7882 */ /* 0x000fe20000000000 */
[----:B------:R-:W-:-:S02]  /*8e30*/  SEL R8, RZ, 0x1, P0 ;  /* 0x00000001ff087807 */ /* 0x000fc40000000000 */
[----:B------:R-:W-:Y:S01]  /*8e40*/  UMOV UR8, UR5 ;  /* 0x0000000500087c82 */ /* 0x000fe20008000000 */
[----:B------:R-:W-:Y:S01]  /*8e50*/  SEL R9, R9, RZ, P0 ;  /* 0x000000ff09097207 */ /* 0x000fe20000000000 */
[----:B------:R0:W-:Y:S01]  /*8e60*/  UTMALDG.3D [UR8], [UR6], desc[UR14] ;  /* 0x00000e08060075b4 */ /* 0x0001e20008011000 */
[----:B------:R-:W-:Y:S01]  /*8e70*/  LOP3.LUT R7, R7, R8, RZ, 0x3c, !PT ;  /* 0x0000000807077212 */ /* 0x000fe200078e3cff */
[----:B0-----:R-:W-:Y:S01]  /*8e80*/  UMOV UR11, UR19 ;  /* 0x00000013000b7c82 */ /* 0x001fe20008000000 */
[----:B------:R-:W-:Y:S02]  /*8e90*/  UMOV UR8, UR16 ;  /* 0x0000001000087c82 */ /* 0x000fe40008000000 */
[----:B------:R0:W-:Y:S02]  /*8ea0*/  UTMALDG.3D.MULTICAST [UR8], [UR24], UR26, desc[UR14] ;  /* 0x00000e08180073b4 */ /* 0x0001e4000801181a */
[----:B0-----:R-:W-:Y:S05]  /*8eb0*/  @P1 BRA `(.L_x_181) ;  /* 0xfffffffc00441947 */ /* 0x001fea000383ffff */
.L_x_178:
[----:B------:R-:W-:Y:S05]  /*8ec0*/  BSYNC B1 ;  /* 0x0000000000017941 */ /* 0x000fea0003800000 */
.L_x_177:
[----:B------:R-:W-:Y:S01]  /*8ed0*/  LOP3.LUT P1, RZ, R14, 0xff, RZ, 0xc0, !PT ;  /* 0x000000ff0eff7812 */ /* 0x000fe2000782c0ff */
[C---:B------:R-:W-:Y:S01]  /*8ee0*/  IMAD.IADD R17, R10.reuse, 0x1, R17 ;  /* 0x000000010a117824 */ /* 0x040fe200078e0211 */
[----:B------:R-:W-:Y:S01]  /*8ef0*/  ULDC.64 UR6, c[0x0][0x650] ;  /* 0x0001940000067ab9 */ /* 0x000fe20000000a00 */
[C---:B------:R-:W-:Y:S01]  /*8f00*/  ISETP.GE.U32.AND P2, PT, R10.reuse, 0x5, PT ;  /* 0x000000050a00780c */ /* 0x040fe20003f46070 */
[----:B------:R-:W-:Y:S01]  /*8f10*/  BSSY B1, `(.L_x_182) ;  /* 0x000006a000017945 */ /* 0x000fe20003800000 */
[----:B------:R-:W-:Y:S01]  /*8f20*/  IMAD.MOV.U32 R18, RZ, RZ, -0x1 ;  /* 0xffffffffff127424 */ /* 0x000fe200078e00ff */
[----:B------:R-:W-:Y:S01]  /*8f30*/  ISETP.GT.U32.AND P0, PT, R17, 0x4, PT ;  /* 0x000000041100780c */ /* 0x000fe20003f04070 */
[----:B------:R-:W-:Y:S01]  /*8f40*/  IMAD.MOV.U32 R16, RZ, RZ, -0x1 ;  /* 0xffffffffff107424 */ /* 0x000fe200078e00ff */
[----:B------:R-:W-:Y:S02]  /*8f50*/  PRMT R14, RZ, 0x7610, R14 ;  /* 0x00007610ff0e7816 */ /* 0x000fe4000000000e */
[----:B------:R-:W-:-:S03]  /*8f60*/  ISETP.LT.U32.AND P0, PT, R10, 0x5, P0 ;  /* 0x000000050a00780c */ /* 0x000fc60000701070 */
[----:B------:R-:W0:Y:S01]  /*8f70*/  @P1 S2R R7, SR_CgaCtaId ;  /* 0x0000000000071919 */ /* 0x000e220000008800 */
[----:B------:R-:W-:-:S04]  /*8f80*/  @P1 MOV R6, 0x400 ;  /* 0x0000040000061802 */ /* 0x000fc80000000f00 */
[----:B0-----:R-:W-:Y:S01]  /*8f90*/  @P1 LEA R8, R7, R6, 0x18 ;  /* 0x0000000607081211 */ /* 0x001fe200078ec0ff */
[----:B------:R-:W-:Y:S01]  /*8fa0*/  IMAD.WIDE.U32 R6, R17, -0x33333333, RZ ;  /* 0xcccccccd11067825 */ /* 0x000fe200078e00ff */
[----:B------:R-:W-:Y:S02]  /*8fb0*/  SEL R6, RZ, 0x1, !P0 ;  /* 0x00000001ff067807 */ /* 0x000fe40004000000 */
[----:B------:R0:W-:Y:S01]  /*8fc0*/  @P1 SYNCS.ARRIVE.TRANS64.A1T0 RZ, [R8+URZ+0x68], RZ ;  /* 0x000068ff08ff19a7 */ /* 0x0001e2000810003f */
[----:B------:R-:W-:Y:S02]  /*8fd0*/  IADD3 R2, P1, R2, UR20, RZ ;  /* 0x0000001402027c10 */ /* 0x000fe4000ff3e0ff */
[----:B------:R-:W-:Y:S01]  /*8fe0*/  LOP3.LUT R5, R5, R6, RZ, 0x3c, !PT ;  /* 0x0000000605057212 */ /* 0x000fe200078e3cff */
[----:B------:R-:W-:Y:S01]  /*8ff0*/  IMAD.MOV.U32 R6, RZ, RZ, -0x1 ;  /* 0xffffffffff067424 */ /* 0x000fe200078e00ff */
[----:B------:R-:W-:Y:S02]  /*9000*/  IADD3.X R3, R3, UR13, RZ, P1, !PT ;  /* 0x0000000d03037c10 */ /* 0x000fe40008ffe4ff */
[----:B------:R-:W-:-:S02]  /*9010*/  ISETP.GE.U32.AND P0, PT, R2, UR6, PT ;  /* 0x0000000602007c0c */ /* 0x000fc4000bf06070 */
[----:B0-----:R-:W-:Y:S02]  /*9020*/  SHF.R.U32.HI R8, RZ, 0x2, R7 ;  /* 0x00000002ff087819 */ /* 0x001fe40000011607 */
[----:B------:R-:W-:Y:S02]  /*9030*/  ISETP.GE.U32.AND.EX P0, PT, R3, UR7, PT, P0 ;  /* 0x0000000703007c0c */ /* 0x000fe4000bf06100 */
[----:B------:R-:W-:Y:S01]  /*9040*/  @P2 LOP3.LUT R5, R5, 0x1, R8, 0x78, !PT ;  /* 0x0000000105052812 */ /* 0x000fe200078e7808 */
[----:B------:R-:W-:Y:S01]  /*9050*/  IMAD R17, R8, -0x5, R17 ;  /* 0xfffffffb08117824 */ /* 0x000fe200078e0211 */
[----:B------:R-:W-:-:S09]  /*9060*/  PRMT R7, RZ, 0x7610, R7 ;  /* 0x00007610ff077816 */ /* 0x000fd20000000007 */
[----:B------:R-:W-:Y:S05]  /*9070*/  @P0 BRA `(.L_x_183) ;  /* 0x00000004004c0947 */ /* 0x000fea0003800000 */
[----:B------:R-:W0:Y:S01]  /*9080*/  S2R R18, SR_CTAID.X ;  /* 0x0000000000127919 */ /* 0x000e220000002500 */
[----:B------:R-:W-:Y:S01]  /*9090*/  ULDC.64 UR6, c[0x0][0x628] ;  /* 0x00018a0000067ab9 */ /* 0x000fe20000000a00 */
[----:B------:R-:W-:Y:S01]  /*90a0*/  ULDC UR8, c[0x0][0x630] ;  /* 0x00018c0000087ab9 */ /* 0x000fe20000000800 */
[----:B------:R-:W-:Y:S01]  /*90b0*/  ISETP.NE.U32.AND P0, PT, RZ, UR6, PT ;  /* 0x00000006ff007c0c */ /* 0x000fe2000bf05070 */
[----:B------:R-:W1:Y:S01]  /*90c0*/  S2R R19, SR_CTAID.Y ;  /* 0x0000000000137919 */ /* 0x000e620000002600 */
[----:B------:R-:W-:Y:S01]  /*90d0*/  ULDC UR9, c[0x0][0x150] ;  /* 0x0000540000097ab9 */ /* 0x000fe20000000800 */
[----:B------:R-:W-:Y:S01]  /*90e0*/  IMAD.MOV.U32 R6, RZ, RZ, R2 ;  /* 0x000000ffff067224 */ /* 0x000fe200078e0002 */
[----:B------:R-:W-:Y:S01]  /*90f0*/  ISETP.NE.AND.EX P0, PT, RZ, UR7, PT, P0 ;  /* 0x00000007ff007c0c */ /* 0x000fe2000bf05300 */
[----:B------:R-:W-:Y:S01]  /*9100*/  IMAD.MOV.U32 R7, RZ, RZ, R3 ;  /* 0x000000ffff077224 */ /* 0x000fe200078e0003 */
[----:B0-----:R-:W-:-:S11]  /*9110*/  I2FP.F32.U32 R20, R18 ;  /* 0x0000001200147245 */ /* 0x001fd60000201000 */
[----:B------:R-:W-:Y:S05]  /*9120*/  @!P0 BRA `(.L_x_184) ;  /* 0x0000000000288947 */ /* 0x000fea0003800000 */
[----:B------:R-:W-:Y:S02]  /*9130*/  ULDC UR5, c[0x0][0x634] ;  /* 0x00018d0000057ab9 */ /* 0x000fe40000000800 */
[----:B------:R-:W-:-:S05]  /*9140*/  IADD3 R7, P0, R2, UR5, RZ ;  /* 0x0000000502077c10 */ /* 0x000fca000ff1e0ff */
[----:B------:R-:W-:-:S04]  /*9150*/  IMAD.X R21, RZ, RZ, R3, P0 ;  /* 0x000000ffff157224 */ /* 0x000fc800000e0603 */
[----:B------:R-:W-:-:S04]  /*9160*/  IMAD.WIDE.U32 R8, R21, UR6, RZ ;  /* 0x0000000615087c25 */ /* 0x000fc8000f8e00ff */
[----:B------:R-:W-:-:S04]  /*9170*/  IMAD.WIDE.U32 R8, P0, R7, UR7, R8 ;  /* 0x0000000707087c25 */ /* 0x000fc8000f800008 */
[----:B------:R-:W-:-:S04]  /*9180*/  IMAD.WIDE.U32 R6, R7, UR6, RZ ;  /* 0x0000000607067c25 */ /* 0x000fc8000f8e00ff */
[----:B------:R-:W-:Y:S01]  /*9190*/  IMAD.MOV.U32 R6, RZ, RZ, R9 ;  /* 0x000000ffff067224 */ /* 0x000fe200078e0009 */
[----:B------:R-:W-:Y:S01]  /*91a0*/  IADD3 RZ, P1, R7, R8, RZ ;  /* 0x0000000807ff7210 */ /* 0x000fe20007f3e0ff */
[----:B------:R-:W-:-:S04]  /*91b0*/  IMAD.X R7, RZ, RZ, RZ, P0 ;  /* 0x000000ffff077224 */ /* 0x000fc800000e06ff */
[----:B------:R-:W-:-:S08]  /*91c0*/  IMAD.WIDE.U32.X R6, R21, UR7, R6, P1 ;  /* 0x0000000715067c25 */ /* 0x000fd000088e0406 */
.L_x_184:
[--C-:B------:R-:W-:Y:S01]  /*91d0*/  SHF.R.U64 R16, R6, UR8, R7.reuse ;  /* 0x0000000806107c19 */ /* 0x100fe20008001207 */
[----:B------:R-:W-:Y:S01]  /*91e0*/  FMUL R20, R20, UR9 ;  /* 0x0000000914147c20 */ /* 0x000fe20008400000 */
[----:B------:R-:W0:Y:S01]  /*91f0*/  LDC R21, c[0x0][0x144] ;  /* 0x00005100ff157b82 */ /* 0x000e220000000800 */
[----:B-1----:R-:W-:Y:S01]  /*9200*/  I2FP.F32.U32 R8, R19 ;  /* 0x0000001300087245 */ /* 0x002fe20000201000 */
[----:B------:R-:W-:Y:S01]  /*9210*/  ULDC UR5, c[0x0][0x154] ;  /* 0x0000550000057ab9 */ /* 0x000fe20000000800 */
[----:B------:R-:W-:Y:S01]  /*9220*/  SHF.R.U32.HI R6, RZ, UR8, R7 ;  /* 0x00000008ff067c19 */ /* 0x000fe20008011607 */
[----:B------:R-:W-:Y:S01]  /*9230*/  ULDC.64 UR6, c[0x0][0x620] ;  /* 0x0001880000067ab9 */ /* 0x000fe20000000a00 */
[----:B------:R-:W-:Y:S01]  /*9240*/  IADD3 R7, P0, RZ, -R16, RZ ;  /* 0x80000010ff077210 */ /* 0x000fe20007f1e0ff */
[----:B------:R-:W1:Y:S01]  /*9250*/  F2I.U32.TRUNC.NTZ R20, R20 ;  /* 0x0000001400147305 */ /* 0x000e62000020f000 */
[----:B------:R-:W-:Y:S01]  /*9260*/  FMUL R8, R8, UR5 ;  /* 0x0000000508087c20 */ /* 0x000fe20008400000 */
[----:B------:R-:W2:Y:S01]  /*9270*/  LDC R22, c[0x0][0x148] ;  /* 0x00005200ff167b82 */ /* 0x000ea20000000800 */
[----:B------:R-:W-:Y:S01]  /*9280*/  ULDC UR5, c[0x0][0x618] ;  /* 0x0001860000057ab9 */ /* 0x000fe20000000800 */
[----:B------:R-:W-:-:S04]  /*9290*/  IMAD.X R6, RZ, RZ, ~R6, P0 ;  /* 0x000000ffff067224 */ /* 0x000fc800000e0e06 */
[----:B------:R-:W-:Y:S01]  /*92a0*/  IMAD R6, R6, UR6, RZ ;  /* 0x0000000606067c24 */ /* 0x000fe2000f8e02ff */
[----:B------:R-:W3:Y:S03]  /*92b0*/  F2I.U32.TRUNC.NTZ R8, R8 ;  /* 0x0000000800087305 */ /* 0x000ee6000020f000 */
[C---:B------:R-:W-:Y:S02]  /*92c0*/  IMAD R9, R7.reuse, UR7, R6 ;  /* 0x0000000707097c24 */ /* 0x040fe4000f8e0206 */
[----:B------:R-:W-:Y:S01]  /*92d0*/  IMAD.WIDE.U32 R6, R7, UR6, R2 ;  /* 0x0000000607067c25 */ /* 0x000fe2000f8e0002 */
[----:B------:R-:W-:Y:S02]  /*92e0*/  ULDC.64 UR6, c[0x0][0x640] ;  /* 0x0001900000067ab9 */ /* 0x000fe40000000a00 */
[----:B------:R-:W-:Y:S01]  /*92f0*/  ISETP.NE.U32.AND P0, PT, RZ, UR6, PT ;  /* 0x00000006ff007c0c */ /* 0x000fe2000bf05070 */
[----:B-1----:R-:W-:-:S02]  /*9300*/  IMAD.MOV R20, RZ, RZ, -R20 ;  /* 0x000000ffff147224 */ /* 0x002fc400078e0a14 */
[----:B------:R-:W-:Y:S01]  /*9310*/  IMAD.IADD R7, R7, 0x1, R9 ;  /* 0x0000000107077824 */ /* 0x000fe200078e0209 */
[----:B------:R-:W-:Y:S01]  /*9320*/  ISETP.NE.AND.EX P0, PT, RZ, UR7, PT, P0 ;  /* 0x00000007ff007c0c */ /* 0x000fe2000bf05300 */
[----:B0-----:R-:W-:-:S03]  /*9330*/  IMAD R18, R21, R20, R18 ;  /* 0x0000001415127224 */ /* 0x001fc600078e0212 */
[--C-:B------:R-:W-:Y:S01]  /*9340*/  SHF.R.U64 R20, R6, UR5, R7.reuse ;  /* 0x0000000506147c19 */ /* 0x100fe20008001207 */
[----:B---3--:R-:W-:Y:S01]  /*9350*/  IMAD.MOV R6, RZ, RZ, -R8 ;  /* 0x000000ffff067224 */ /* 0x008fe200078e0a08 */
[----:B------:R-:W-:Y:S01]  /*9360*/  SHF.R.U32.HI R7, RZ, UR5, R7 ;  /* 0x00000005ff077c19 */ /* 0x000fe20008011607 */
[----:B------:R-:W-:Y:S02]  /*9370*/  ULDC UR5, c[0x0][0x608] ;  /* 0x0001820000057ab9 */ /* 0x000fe40000000800 */
[----:B--2---:R-:W-:Y:S01]  /*9380*/  @P3 IMAD R18, R22, R6, R19 ;  /* 0x0000000616123224 */ /* 0x004fe200078e0213 */
[--C-:B------:R-:W-:Y:S02]  /*9390*/  SHF.R.U64 R22, R20, UR5, R7.reuse ;  /* 0x0000000514167c19 */ /* 0x100fe40008001207 */
[----:B------:R-:W-:Y:S01]  /*93a0*/  SHF.R.U32.HI R7, RZ, UR5, R7 ;  /* 0x00000005ff077c19 */ /* 0x000fe20008011607 */
[----:B------:R-:W-:-:S03]  /*93b0*/  ULDC UR5, c[0x0][0x658] ;  /* 0x0001960000057ab9 */ /* 0x000fc60000000800 */
[--C-:B------:R-:W-:Y:S02]  /*93c0*/  SHF.R.U64 R19, R22, UR5, R7.reuse ;  /* 0x0000000516137c19 */ /* 0x100fe40008001207 */
[----:B------:R-:W-:-:S03]  /*93d0*/  SHF.R.U32.HI R21, RZ, UR5, R7 ;  /* 0x00000005ff157c19 */ /* 0x000fc60008011607 */
[----:B------:R-:W-:Y:S02]  /*93e0*/  IMAD.MOV.U32 R8, RZ, RZ, R19 ;  /* 0x000000ffff087224 */ /* 0x000fe400078e0013 */
[----:B------:R-:W-:Y:S01]  /*93f0*/  IMAD.MOV.U32 R7, RZ, RZ, R21 ;  /* 0x000000ffff077224 */ /* 0x000fe200078e0015 */
[----:B------:R-:W-:Y:S06]  /*9400*/  @!P0 BRA `(.L_x_185) ;  /* 0x00000000002c8947 */ /* 0x000fec0003800000 */
        /* <DEDUP_REMOVED lines=9> */
[----:B------:R-:W-:-:S04]  /*94a0*/  IMAD.WIDE.U32.X R6, R21, UR7, R6, P1 ;  /* 0x0000000715067c25 */ /* 0x000fc800088e0406 */
[----:B------:R-:W-:-:S07]  /*94b0*/  IMAD.MOV.U32 R8, RZ, RZ, R6 ;  /* 0x000000ffff087224 */ /* 0x000fce00078e0006 */
.L_x_185:
[----:B------:R-:W-:Y:S01]  /*94c0*/  ULDC UR5, c[0x0][0x648] ;  /* 0x0001920000057ab9 */ /* 0x000fe20000000800 */
[----:B------:R-:W-:Y:S01]  /*94d0*/  LOP3.LUT R6, R22, UR17, RZ, 0xc0, !PT ;  /* 0x0000001116067c12 */ /* 0x000fe2000f8ec0ff */
[----:B------:R-:W-:Y:S01]  /*94e0*/  ULDC UR6, c[0x0][0x610] ;  /* 0x0001840000067ab9 */ /* 0x000fe20000000800 */
[----:B------:R-:W-:Y:S01]  /*94f0*/  SHF.R.U64 R7, R8, UR5, R7 ;  /* 0x0000000508077c19 */ /* 0x000fe20008001207 */
[----:B------:R-:W-:Y:S01]  /*9500*/  ULDC UR5, c[0x0][0x638] ;  /* 0x00018e0000057ab9 */ /* 0x000fe20000000800 */
[----:B------:R-:W-:-:S03]  /*9510*/  LOP3.LUT R20, R20, UR4, RZ, 0xc0, !PT ;  /* 0x0000000414147c12 */ /* 0x000fc6000f8ec0ff */
[----:B------:R-:W-:Y:S02]  /*9520*/  IMAD.MOV R8, RZ, RZ, -R7 ;  /* 0x000000ffff087224 */ /* 0x000fe400078e0a07 */
[----:B------:R-:W-:Y:S02]  /*9530*/  IMAD R7, R7, UR18, R6 ;  /* 0x0000001207077c24 */ /* 0x000fe4000f8e0206 */
[----:B------:R-:W-:Y:S01]  /*9540*/  IMAD R19, R8, UR5, R19 ;  /* 0x0000000508137c24 */ /* 0x000fe2000f8e0213 */
[----:B------:R-:W-:Y:S01]  /*9550*/  ULDC UR5, c[0x0][0x600] ;  /* 0x0001800000057ab9 */ /* 0x000fe20000000800 */
[----:B------:R-:W-:Y:S02]  /*9560*/  IMAD R18, R7, UR6, R18 ;  /* 0x0000000607127c24 */ /* 0x000fe4000f8e0212 */
[----:B------:R-:W-:Y:S02]  /*9570*/  IMAD R19, R19, UR5, R20 ;  /* 0x0000000513137c24 */ /* 0x000fe4000f8e0214 */
[----:B------:R-:W-:-:S03]  /*9580*/  IMAD.MOV.U32 R7, RZ, RZ, 0x1 ;  /* 0x00000001ff077424 */ /* 0x000fc600078e00ff */
[----:B------:R-:W-:Y:S02]  /*9590*/  SEL R6, R19, R18, !P3 ;  /* 0x0000001213067207 */ /* 0x000fe40005800000 */
[----:B------:R-:W-:-:S07]  /*95a0*/  SEL R18, R18, R19, !P3 ;  /* 0x0000001312127207 */ /* 0x000fce0005800000 */
.L_x_183:
[----:B------:R-:W-:Y:S05]  /*95b0*/  BSYNC B1 ;  /* 0x0000000000017941 */ /* 0x000fea0003800000 */
.L_x_182:
[----:B------:R-:W-:-:S13]  /*95c0*/  LOP3.LUT P0, RZ, R7, 0xff, RZ, 0xc0, !PT ;  /* 0x000000ff07ff7812 */ /* 0x000fda000780c0ff */
[----:B------:R-:W-:Y:S05]  /*95d0*/  @P0 BRA `(.L_x_186) ;  /* 0xfffffff400480947 */ /* 0x000fea000383ffff */
[----:B------:R-:W-:Y:S05]  /*95e0*/  BSYNC B0 ;  /* 0x0000000000007941 */ /* 0x000fea0003800000 */
.L_x_175:
[----:B------:R-:W-:-:S03]  /*95f0*/  UMOV UR5, 0xffffffff ;  /* 0xffffffff00057882 */ /* 0x000fc60000000000 */
[----:B------:R-:W-:Y:S05]  /*9600*/  BRA.DIV UR5, `(.L_x_187) ;  /* 0x0000000605407947 */ /* 0x000fea000b800000 */
[----:B------:R-:W-:-:S13]  /*9610*/  ELECT P0, URZ, PT ;  /* 0x00000000003f782f */ /* 0x000fda0003800000 */
.L_x_202:
[----:B------:R-:W-:Y:S04]  /*9620*/  BSSY B0, `(.L_x_188) ;  /* 0x0000034000007945 */ /* 0x000fe80003800000 */
[----:B------:R-:W-:Y:S05]  /*9630*/  @!P0 BRA `(.L_x_189) ;  /* 0x0000000000c88947 */ /* 0x000fea0003800000 */
[----:B------:R-:W-:-:S04]  /*9640*/  LOP3.LUT R4, R4, 0x2, RZ, 0xfc, !PT ;  /* 0x0000000204047812 */ /* 0x000fc800078efcff */
[----:B------:R-:W-:-:S13]  /*9650*/  ISETP.NE.AND P0, PT, R4, 0x3, PT ;  /* 0x000000030400780c */ /* 0x000fda0003f05270 */
[----:B------:R-:W-:Y:S05]  /*9660*/  @!P0 BRA `(.L_x_190) ;  /* 0x0000000000048947 */ /* 0x000fea0003800000 */
[----:B------:R-:W-:Y:S01]  /*9670*/  BPT.TRAP 0x1 ;  /* 0x000000040000795c */ /* 0x000fe20000300000 */
.L_x_190:
[----:B------:R-:W0:Y:S01]  /*9680*/  S2R R3, SR_CgaCtaId ;  /* 0x0000000000037919 */ /* 0x000e220000008800 */
[----:B------:R-:W-:-:S04]  /*9690*/  MOV R0, 0x400 ;  /* 0x0000040000007802 */ /* 0x000fc80000000f00 */
[----:B0-----:R-:W-:Y:S02]  /*96a0*/  LEA R0, R3, R0, 0x18 ;  /* 0x0000000003007211 */ /* 0x001fe400078ec0ff */
[----:B------:R-:W-:-:S03]  /*96b0*/  SHF.L.U32 R3, R5, 0x1f, RZ ;  /* 0x0000001f05037819 */ /* 0x000fc600000006ff */
[----:B------:R-:W-:-:S04]  /*96c0*/  VIADD R0, R0, 0x28 ;  /* 0x0000002800007836 */ /* 0x000fc80000000000 */
[C---:B------:R-:W-:Y:S02]  /*96d0*/  IMAD R6, R17.reuse, 0x8, R0 ;  /* 0x0000000811067824 */ /* 0x040fe400078e0200 */
[----:B------:R-:W-:Y:S02]  /*96e0*/  VIADD R17, R17, 0x1 ;  /* 0x0000000111117836 */ /* 0x000fe40000000000 */
[----:B------:R-:W0:Y:S03]  /*96f0*/  SYNCS.PHASECHK.TRANS64.TRYWAIT P0, [R6+URZ], R3 ;  /* 0x00000003060075a7 */ /* 0x000e26000800017f */
[----:B------:R-:W-:-:S04]  /*9700*/  ISETP.NE.AND P1, PT, R17, 0x5, PT ;  /* 0x000000051100780c */ /* 0x000fc80003f25270 */
[----:B------:R-:W-:Y:S02]  /*9710*/  SEL R2, RZ, 0x1, P1 ;  /* 0x00000001ff027807 */ /* 0x000fe40000800000 */
[----:B------:R-:W-:Y:S02]  /*9720*/  SEL R17, R17, RZ, P1 ;  /* 0x000000ff11117207 */ /* 0x000fe40000800000 */
[----:B------:R-:W-:-:S03]  /*9730*/  LOP3.LUT R8, R5, R2, RZ, 0x3c, !PT ;  /* 0x0000000205087212 */ /* 0x000fc600078e3cff */
[----:B------:R-:W-:Y:S01]  /*9740*/  IMAD R7, R17, 0x8, R0 ;  /* 0x0000000811077824 */ /* 0x000fe200078e0200 */
[----:B------:R-:W-:Y:S01]  /*9750*/  SHF.L.U32 R4, R8, 0x1f, RZ ;  /* 0x0000001f08047819 */ /* 0x000fe200000006ff */
[----:B0-----:R-:W-:Y:S06]  /*9760*/  @!P0 BRA `(.L_x_191) ;  /* 0x0000000400088947 */ /* 0x001fec0003800000 */
.L_x_203:
[----:B------:R-:W1:Y:S01]  /*9770*/  SYNCS.PHASECHK.TRANS64.TRYWAIT P0, [R7+URZ], R4 ;  /* 0x00000004070075a7 */ /* 0x000e62000800017f */
[----:B------:R-:W-:-:S05]  /*9780*/  VIADD R2, R17, 0x1 ;  /* 0x0000000111027836 */ /* 0x000fca0000000000 */
[----:B------:R-:W-:-:S04]  /*9790*/  ISETP.NE.AND P1, PT, R2, 0x5, PT ;  /* 0x000000050200780c */ /* 0x000fc80003f25270 */
[----:B0-----:R-:W-:Y:S02]  /*97a0*/  SEL R3, RZ, 0x1, P1 ;  /* 0x00000001ff037807 */ /* 0x001fe40000800000 */
[----:B------:R-:W-:Y:S02]  /*97b0*/  SEL R9, R2, RZ, P1 ;  /* 0x000000ff02097207 */ /* 0x000fe40000800000 */
[----:B------:R-:W-:-:S03]  /*97c0*/  LOP3.LUT R8, R8, R3, RZ, 0x3c, !PT ;  /* 0x0000000308087212 */ /* 0x000fc600078e3cff */
[----:B------:R-:W-:Y:S01]  /*97d0*/  IMAD R10, R9, 0x8, R0 ;  /* 0x00000008090a7824 */ /* 0x000fe200078e0200 */
[----:B------:R-:W-:Y:S01]  /*97e0*/  SHF.L.U32 R5, R8, 0x1f, RZ ;  /* 0x0000001f08057819 */ /* 0x000fe200000006ff */
[----:B-1----:R-:W-:Y:S06]  /*97f0*/  @!P0 BRA `(.L_x_192) ;  /* 0x0000000000f88947 */ /* 0x002fec0003800000 */
.L_x_204:
[----:B------:R-:W1:Y:S01]  /*9800*/  SYNCS.PHASECHK.TRANS64.TRYWAIT P0, [R10+URZ], R5 ;  /* 0x000000050a0075a7 */ /* 0x000e62000800017f */
[----:B------:R-:W-:-:S05]  /*9810*/  VIADD R2, R9, 0x1 ;  /* 0x0000000109027836 */ /* 0x000fca0000000000 */
[----:B------:R-:W-:-:S04]  /*9820*/  ISETP.NE.AND P1, PT, R2, 0x5, PT ;  /* 0x000000050200780c */ /* 0x000fc80003f25270 */
[----:B------:R-:W-:Y:S02]  /*9830*/  SEL R3, RZ, 0x1, P1 ;  /* 0x00000001ff037807 */ /* 0x000fe40000800000 */
[----:B0-----:R-:W-:Y:S02]  /*9840*/  SEL R7, R2, RZ, P1 ;  /* 0x000000ff02077207 */ /* 0x001fe40000800000 */
[----:B------:R-:W-:-:S03]  /*9850*/  LOP3.LUT R9, R8, R3, RZ, 0x3c, !PT ;  /* 0x0000000308097212 */ /* 0x000fc600078e3cff */
[----:B------:R-:W-:Y:S01]  /*9860*/  IMAD R11, R7, 0x8, R0 ;  /* 0x00000008070b7824 */ /* 0x000fe200078e0200 */
[----:B------:R-:W-:Y:S01]  /*9870*/  SHF.L.U32 R6, R9, 0x1f, RZ ;  /* 0x0000001f09067819 */ /* 0x000fe200000006ff */
[----:B-1----:R-:W-:Y:S06]  /*9880*/  @!P0 BRA `(.L_x_193) ;  /* 0x0000000000e88947 */ /* 0x002fec0003800000 */
.L_x_205:
[----:B------:R-:W1:Y:S01]  /*9890*/  SYNCS.PHASECHK.TRANS64.TRYWAIT P0, [R11+URZ], R6 ;  /* 0x000000060b0075a7 */ /* 0x000e62000800017f */
[----:B------:R-:W-:-:S05]  /*98a0*/  VIADD R2, R7, 0x1 ;  /* 0x0000000107027836 */ /* 0x000fca0000000000 */
[----:B------:R-:W-:-:S04]  /*98b0*/  ISETP.NE.AND P1, PT, R2, 0x5, PT ;  /* 0x000000050200780c */ /* 0x000fc80003f25270 */
[----:B------:R-:W-:Y:S02]  /*98c0*/  SEL R4, RZ, 0x1, P1 ;  /* 0x00000001ff047807 */ /* 0x000fe40000800000 */
[----:B------:R-:W-:Y:S02]  /*98d0*/  SEL R3, R2, RZ, P1 ;  /* 0x000000ff02037207 */ /* 0x000fe40000800000 */
[----:B------:R-:W-:Y:S01]  /*98e0*/  LOP3.LUT R4, R9, R4, RZ, 0x3c, !PT ;  /* 0x0000000409047212 */ /* 0x000fe200078e3cff */
[----:B-1----:R-:W-:Y:S06]  /*98f0*/  @!P0 BRA `(.L_x_194) ;  /* 0x0000000000e08947 */ /* 0x002fec0003800000 */
.L_x_206:
[----:B------:R-:W-:Y:S01]  /*9900*/  IMAD R3, R3, 0x8, R0 ;  /* 0x0000000803037824 */ /* 0x000fe200078e0200 */
[----:B------:R-:W-:-:S07]  /*9910*/  SHF.L.U32 R0, R4, 0x1f, RZ ;  /* 0x0000001f04007819 */ /* 0x000fce00000006ff */
.L_x_195:
[----:B--2---:R2:W3:Y:S02]  /*9920*/  SYNCS.PHASECHK.TRANS64.TRYWAIT P0, [R3+URZ], R0 ;  /* 0x00000000030075a7 */ /* 0x0044e4000800017f */
[----:B---3--:R-:W-:Y:S05]  /*9930*/  @!P0 NANOSLEEP.SYNCS 0x989680 ;  /* 0x009896800000895d */ /* 0x008fea0003900000 */
[----:B------:R-:W3:Y:S02]  /*9940*/  @!P0 SYNCS.PHASECHK.TRANS64 P0, [R3+URZ], R0 ;  /* 0x00000000030085a7 */ /* 0x000ee4000800007f */
[----:B---3--:R-:W-:Y:S05]  /*9950*/  @!P0 BRA `(.L_x_195) ;  /* 0xfffffffc00f08947 */ /* 0x008fea000383ffff */
.L_x_189:
[----:B------:R-:W-:Y:S05]  /*9960*/  BSYNC B0 ;  /* 0x0000000000007941 */ /* 0x000fea0003800000 */
.L_x_188:
[----:B------:R-:W-:Y:S05]  /*9970*/  EXIT ;  /* 0x000000000000794d */ /* 0x000fea0003800000 */
.L_x_21:
[----:B-1----:R-:W-:-:S04]  /*9980*/  IMAD.U32 R13, RZ, RZ, UR6 ;  /* 0x00000006ff0d7e24 */ /* 0x002fc8000f8e00ff */
[----:B------:R1:W4:Y:S03]  /*9990*/  SYNCS.PHASECHK.TRANS64.TRYWAIT P0, [R13+URZ], R12 ;  /* 0x0000000c0d0075a7 */ /* 0x000326000800017f */
[----:B----4-:R-:W-:Y:S05]  /*99a0*/  @!P0 NANOSLEEP.SYNCS 0x989680 ;  /* 0x009896800000895d */ /* 0x010fea0003900000 */
[----:B------:R-:W4:Y:S02]  /*99b0*/  @!P0 SYNCS.PHASECHK.TRANS64 P0, [R13+URZ], R12 ;  /* 0x0000000c0d0085a7 */ /* 0x000f24000800007f */
[----:B----4-:R-:W-:Y:S05]  /*99c0*/  @!P0 BRA `(.L_x_21) ;  /* 0xfffffffc00ec8947 */ /* 0x010fea000383ffff */
[----:B------:R-:W-:Y:S05]  /*99d0*/  BRA `(.L_x_20) ;  /* 0xffffff7c00907947 */ /* 0x000fea000383ffff */
.L_x_27:
[----:B-1----:R-:W-:-:S04]  /*99e0*/  IMAD.U32 R15, RZ, RZ, UR13 ;  /* 0x0000000dff0f7e24 */ /* 0x002fc8000f8e00ff */
[----:B------:R1:W4:Y:S03]  /*99f0*/  SYNCS.PHASECHK.TRANS64.TRYWAIT P0, [R15+URZ], R14 ;  /* 0x0000000e0f0075a7 */ /* 0x000326000800017f */
[----:B----4-:R-:W-:Y:S05]  /*9a00*/  @!P0 NANOSLEEP.SYNCS 0x989680 ;  /* 0x009896800000895d */ /* 0x010fea0003900000 */
[----:B------:R-:W4:Y:S02]  /*9a10*/  @!P0 SYNCS.PHASECHK.TRANS64 P0, [R15+URZ], R14 ;  /* 0x0000000e0f0085a7 */ /* 0x000f24000800007f */
[----:B----4-:R-:W-:Y:S05]  /*9a20*/  @!P0 BRA `(.L_x_27) ;  /* 0xfffffffc00ec8947 */ /* 0x010fea000383ffff */
[----:B------:R-:W-:Y:S05]  /*9a30*/  BRA `(.L_x_26) ;  /* 0xffffff8800447947 */ /* 0x000fea000383ffff */
.L_x_176:
[----:B------:R-:W-:Y:S01]  /*9a40*/  BSSY B1, `(.L_x_196) ;  /* 0x0000006000017945 */ /* 0x000fe20003800000 */
[----:B------:R-:W-:-:S07]  /*9a50*/  IMAD.MOV.U32 R7, RZ, RZ, -0x1 ;  /* 0xffffffffff077424 */ /* 0x000fce00078e00ff */
[----:B------:R-:W-:Y:S05]  /*9a60*/  WARPSYNC.COLLECTIVE R7, `(.L_x_197) ;  /* 0x00000000070c7348 */ /* 0x000fea0003c00000 */
[----:B------:R-:W-:Y:S02]  /*9a70*/  ELECT P0, UR62, PT ;  /* 0x00000000003e782f */ /* 0x000fe40003800000 */
[----:B------:R-:W-:Y:S01]  /*9a80*/  MOV R7, UR62 ;  /* 0x0000003e00077c02 */ /* 0x000fe20008000f00 */
[----:B------:R-:W-:Y:S10]  /*9a90*/  ENDCOLLECTIVE ;  /* 0x000000000000791b */ /* 0x000ff40003800000 */
.L_x_197:
[----:B------:R-:W-:Y:S05]  /*9aa0*/  BSYNC B1 ;  /* 0x0000000000017941 */ /* 0x000fea0003800000 */
.L_x_196:
[----:B------:R-:W-:Y:S05]  /*9ab0*/  BRA `(.L_x_198) ;  /* 0xfffffff0001c7947 */ /* 0x000fea000383ffff */
.L_x_179:
[----:B0-----:R0:W1:Y:S02]  /*9ac0*/  SYNCS.PHASECHK.TRANS64.TRYWAIT P0, [R21+URZ+0x28], R8 ;  /* 0x00002808150075a7 */ /* 0x001064000800017f */
[----:B-1----:R-:W-:Y:S05]  /*9ad0*/  @!P0 NANOSLEEP.SYNCS 0x989680 ;  /* 0x009896800000895d */ /* 0x002fea0003900000 */
[----:B------:R-:W1:Y:S02]  /*9ae0*/  @!P0 SYNCS.PHASECHK.TRANS64 P0, [R21+URZ+0x28], R8 ;  /* 0x00002808150085a7 */ /* 0x000e64000800007f */
[----:B-1----:R-:W-:Y:S05]  /*9af0*/  @!P0 BRA `(.L_x_179) ;  /* 0xfffffffc00f08947 */ /* 0x002fea000383ffff */
[----:B------:R-:W-:Y:S05]  /*9b00*/  BRA `(.L_x_199) ;  /* 0xfffffff000547947 */ /* 0x000fea000383ffff */
.L_x_187:
[----:B------:R-:W-:Y:S01]  /*9b10*/  BSSY B0, `(.L_x_200) ;  /* 0x0000006000007945 */ /* 0x000fe20003800000 */
[----:B------:R-:W-:-:S07]  /*9b20*/  IMAD.MOV.U32 R7, RZ, RZ, -0x1 ;  /* 0xffffffffff077424 */ /* 0x000fce00078e00ff */
[----:B------:R-:W-:Y:S05]  /*9b30*/  WARPSYNC.COLLECTIVE R7, `(.L_x_201) ;  /* 0x00000000070c7348 */ /* 0x000fea0003c00000 */
[----:B------:R-:W-:Y:S02]  /*9b40*/  ELECT P0, UR62, PT ;  /* 0x00000000003e782f */ /* 0x000fe40003800000 */
[----:B------:R-:W-:Y:S01]  /*9b50*/  MOV R7, UR62 ;  /* 0x0000003e00077c02 */ /* 0x000fe20008000f00 */
[----:B------:R-:W-:Y:S10]  /*9b60*/  ENDCOLLECTIVE ;  /* 0x000000000000791b */ /* 0x000ff40003800000 */
.L_x_201:
[----:B------:R-:W-:Y:S05]  /*9b70*/  BSYNC B0 ;  /* 0x0000000000007941 */ /* 0x000fea0003800000 */
.L_x_200:
[----:B------:R-:W-:Y:S05]  /*9b80*/  BRA `(.L_x_202) ;  /* 0xfffffff800a47947 */ /* 0x000fea000383ffff */
.L_x_191:
[----:B0-----:R0:W1:Y:S02]  /*9b90*/  SYNCS.PHASECHK.TRANS64.TRYWAIT P0, [R6+URZ], R3 ;  /* 0x00000003060075a7 */ /* 0x001064000800017f */
[----:B-1----:R-:W-:Y:S05]  /*9ba0*/  @!P0 NANOSLEEP.SYNCS 0x989680 ;  /* 0x009896800000895d */ /* 0x002fea0003900000 */
[----:B------:R-:W1:Y:S02]  /*9bb0*/  @!P0 SYNCS.PHASECHK.TRANS64 P0, [R6+URZ], R3 ;  /* 0x00000003060085a7 */ /* 0x000e64000800007f */
[----:B-1----:R-:W-:Y:S05]  /*9bc0*/  @!P0 BRA `(.L_x_191) ;  /* 0xfffffffc00f08947 */ /* 0x002fea000383ffff */
[----:B------:R-:W-:Y:S05]  /*9bd0*/  BRA `(.L_x_203) ;  /* 0xfffffff800e47947 */ /* 0x000fea000383ffff */
.L_x_192:
[----:B0-----:R0:W1:Y:S02]  /*9be0*/  SYNCS.PHASECHK.TRANS64.TRYWAIT P0, [R7+URZ], R4 ;  /* 0x00000004070075a7 */ /* 0x001064000800017f */
[----:B-1----:R-:W-:Y:S05]  /*9bf0*/  @!P0 NANOSLEEP.SYNCS 0x989680 ;  /* 0x009896800000895d */ /* 0x002fea0003900000 */
[----:B------:R-:W1:Y:S02]  /*9c00*/  @!P0 SYNCS.PHASECHK.TRANS64 P0, [R7+URZ], R4 ;  /* 0x00000004070085a7 */ /* 0x000e64000800007f */
[----:B-1----:R-:W-:Y:S05]  /*9c10*/  @!P0 BRA `(.L_x_192) ;  /* 0xfffffffc00f08947 */ /* 0x002fea000383ffff */
[----:B------:R-:W-:Y:S05]  /*9c20*/  BRA `(.L_x_204) ;  /* 0xfffffff800f47947 */ /* 0x000fea000383ffff */
.L_x_193:
[----:B0-----:R0:W1:Y:S02]  /*9c30*/  SYNCS.PHASECHK.TRANS64.TRYWAIT P0, [R10+URZ], R5 ;  /* 0x000000050a0075a7 */ /* 0x001064000800017f */
[----:B-1----:R-:W-:Y:S05]  /*9c40*/  @!P0 NANOSLEEP.SYNCS 0x989680 ;  /* 0x009896800000895d */ /* 0x002fea0003900000 */
[----:B------:R-:W1:Y:S02]  /*9c50*/  @!P0 SYNCS.PHASECHK.TRANS64 P0, [R10+URZ], R5 ;  /* 0x000000050a0085a7 */ /* 0x000e64000800007f */
[----:B-1----:R-:W-:Y:S05]  /*9c60*/  @!P0 BRA `(.L_x_193) ;  /* 0xfffffffc00f08947 */ /* 0x002fea000383ffff */
[----:B------:R-:W-:Y:S05]  /*9c70*/  BRA `(.L_x_205) ;  /* 0xfffffffc00047947 */ /* 0x000fea000383ffff */
.L_x_194:
[----:B-1----:R1:W2:Y:S02]  /*9c80*/  SYNCS.PHASECHK.TRANS64.TRYWAIT P0, [R11+URZ], R6 ;  /* 0x000000060b0075a7 */ /* 0x0022a4000800017f */
[----:B--2---:R-:W-:Y:S05]  /*9c90*/  @!P0 NANOSLEEP.SYNCS 0x989680 ;  /* 0x009896800000895d */ /* 0x004fea0003900000 */
[----:B------:R-:W2:Y:S02]  /*9ca0*/  @!P0 SYNCS.PHASECHK.TRANS64 P0, [R11+URZ], R6 ;  /* 0x000000060b0085a7 */ /* 0x000ea4000800007f */
[----:B--2---:R-:W-:Y:S05]  /*9cb0*/  @!P0 BRA `(.L_x_194) ;  /* 0xfffffffc00f08947 */ /* 0x004fea000383ffff */
[----:B------:R-:W-:Y:S05]  /*9cc0*/  BRA `(.L_x_206) ;  /* 0xfffffffc000c7947 */ /* 0x000fea000383ffff */
.L_x_207:
[----:B------:R-:W-:-:S00]  /*9cd0*/  BRA `(.L_x_207) ;  /* 0xfffffffc00fc7947 */ /* 0x000fc0000383ffff */
[----:B------:R-:W-:-:S00]  /*9ce0*/  NOP ;  /* 0x0000000000007918 */ /* 0x000fc00000000000 */
        /* <DEDUP_REMOVED lines=9> */
.L_x_208:


//--------------------- .nv.shared._ZN7cutlass13device_kernelINS_4gemm6kernel13GemmUniversalIN4cute5tupleIJiiiiEEENS1_10collective13CollectiveMmaINS1_37MainloopSm90TmaGmmaWarpSpecializedFP8ILi5ENS5_IJNS4_1CILi2EEENSA_ILi1EEESC_EEENS1_35KernelTmaWarpSpecializedCooperativeEEENS5_IJNSA_ILi256EEENSA_ILi64EEENSA_ILi128EEEEEENS_12float_e5m2_tENS5_IJlSC_lEEESK_SL_NS4_8TiledMMAINS4_8MMA_AtomIJNS4_4SM904GMMA30MMA_64x64x32_F32E5M2E5M2_SS_TNILNSP_7ScaleInE1ELSR_1EEEEEENS4_6LayoutISD_NS5_IJSC_NSA_ILi0EEESV_EEEEENS5_IJNS4_10UnderscoreESY_SY_EEEEENS4_13SM90_TMA_LOADENS4_14ComposedLayoutINS4_7SwizzleILi3ELi4ELi3EEENS4_18smem_ptr_flag_bitsILi8EEENSU_INS5_IJNSA_ILi8EEESI_EEENS5_IJSI_SC_EEEEEEEvNS4_8identityENS4_23SM90_TMA_LOAD_MULTICASTES1B_vS1C_EENS_8epilogue10collective6detail29Sm90TmaWarpSpecializedAdapterINS1G_15DefaultEpilogueISK_SL_SL_NS1F_6thread17LinearCombinationISK_Li1EffLNS1K_9ScaleType4KindE0ELNS_15FloatRoundStyleE2ESK_EENS1_15EpilogueDefaultEEEEEvvEEEEvNT_6ParamsE --------------------------
	.section	.nv.shared._ZN7cutlass13device_kernelINS_4gemm6kernel13GemmUniversalIN4cute5tupleIJiiiiEEENS1_10collective13CollectiveMmaINS1_37MainloopSm90TmaGmmaWarpSpecializedFP8ILi5ENS5_IJNS4_1CILi2EEENSA_ILi1EEESC_EEENS1_35KernelTmaWarpSpecializedCooperativeEEENS5_IJNSA_ILi256EEENSA_ILi64EEENSA_ILi128EEEEEENS_12float_e5m2_tENS5_IJlSC_lEEESK_SL_NS4_8TiledMMAINS4_8MMA_AtomIJNS4_4SM904GMMA30MMA_64x64x32_F32E5M2E5M2_SS_TNILNSP_7ScaleInE1ELSR_1EEEEEENS4_6LayoutISD_NS5_IJSC_NSA_ILi0EEESV_EEEEENS5_IJNS4_10UnderscoreESY_SY_EEEEENS4_13SM90_TMA_LOADENS4_14ComposedLayoutINS4_7SwizzleILi3ELi4ELi3EEENS4_18smem_ptr_flag_bitsILi8EEENSU_INS5_IJNSA_ILi8EEESI_EEENS5_IJSI_SC_EEEEEEEvNS4_8identityENS4_23SM90_TMA_LOAD_MULTICASTES1B_vS1C_EENS_8epilogue10collective6detail29Sm90TmaWarpSpecializedAdapterINS1G_15DefaultEpilogueISK_SL_SL_NS1F_6thread17LinearCombinationISK_Li1EffLNS1K_9ScaleType4KindE0ELNS_15FloatRoundStyleE2ESK_EENS1_15EpilogueDefaultEEEEEvvEEEEvNT_6ParamsE,"aw",@nobits
	.sectionflags	@""
	.align	16
	.zero		1024


//--------------------- .nv.shared.reserved.0     --------------------------
	.section	.nv.shared.reserved.0,"aw",@nobits
	.weak		__nv_reservedSMEM_offset_0_alias
	.size		__nv_reservedSMEM_offset_0_alias, 0, 0
	.other		__nv_reservedSMEM_offset_0_alias,@"STO_CUDA_RESERVED_SHARED STV_DEFAULT"
__nv_reservedSMEM_offset_0_alias:
	.zero		0


//--------------------- .nv.global                --------------------------
	.section	.nv.global,"aw",@nobits
.nv.global:
	.type		_ZN40_INTERNAL_ac70734d_4_k_cu_f261289f_166404cute1_E,@object
	.size		_ZN40_INTERNAL_ac70734d_4_k_cu_f261289f_166404cute1_E,(_ZN40_INTERNAL_ac70734d_4_k_cu_f261289f_166404cuda3std3__45__cpo6cbeginE - _ZN40_INTERNAL_ac70734d_4_k_cu_f261289f_166404cute1_E)
_ZN40_INTERNAL_ac70734d_4_k_cu_f261289f_166404cute1_E:
	.zero		1
	.type		_ZN40_INTERNAL_ac70734d_4_k_cu_f261289f_166404cuda3std3__45__cpo6cbeginE,@object
	.size		_ZN40_INTERNAL_ac70734d_4_k_cu_f261289f_166404cuda3std3__45__cpo6cbeginE,(_ZN40_INTERNAL_ac70734d_4_k_cu_f261289f_166404cuda3std3__48in_placeE - _ZN40_INTERNAL_ac70734d_4_k_cu_f261289f_166404cuda3std3__45__cpo6cbeginE)
_ZN40_INTERNAL_ac70734d_4_k_cu_f261289f_166404cuda3std3__45__cpo6cbeginE:
	.zero		1
	.type		_ZN40_INTERNAL_ac70734d_4_k_cu_f261289f_166404cuda3std3__48in_placeE,@object
	.size		_ZN40_INTERNAL_ac70734d_4_k_cu_f261289f_166404cuda3std3__48in_placeE,(_ZN40_INTERNAL_ac70734d_4_k_cu_f261289f_166404cuda3std6ranges3__45__cpo9iter_moveE - _ZN40_INTERNAL_ac70734d_4_k_cu_f261289f_166404cuda3std3__48in_placeE)
_ZN40_INTERNAL_ac70734d_4_k_cu_f261289f_166404cuda3std3__48in_placeE:
	.zero		1
	.type		_ZN40_INTERNAL_ac70734d_4_k_cu_f261289f_166404cuda3std6ranges3__45__cpo9iter_moveE,@object
	.size		_ZN40_INTERNAL_ac70734d_4_k_cu_f261289f_166404cuda3std6ranges3__45__cpo9iter_moveE,(_ZN40_INTERNAL_ac70734d_4_k_cu_f261289f_166404cuda3std3__45__cpo5beginE - _ZN40_INTERNAL_ac70734d_4_k_cu_f261289f_166404cuda3std6ranges3__45__cpo9iter_moveE)
_ZN40_INTERNAL_ac70734d_4_k_cu_f261289f_166404cuda3std6ranges3__45__cpo9iter_moveE:
	.zero		1
	.type		_ZN40_INTERNAL_ac70734d_4_k_cu_f261289f_166404cuda3std3__45__cpo5beginE,@object
	.size		_ZN40_INTERNAL_ac70734d_4_k_cu_f261289f_166404cuda3std3__45__cpo5beginE,(_ZN40_INTERNAL_ac70734d_4_k_cu_f261289f_166404cuda3std3__442_GLOBAL__N__ac70734d_4_k_cu_f261289f_166406ignoreE - _ZN40_INTERNAL_ac70734d_4_k_cu_f261289f_166404cuda3std3__45__cpo5beginE)
_ZN40_INTERNAL_ac70734d_4_k_cu_f261289f_166404cuda3std3__45__cpo5beginE:
	.zero		1
	.type		_ZN40_INTERNAL_ac70734d_4_k_cu_f261289f_166404cuda3std3__442_GLOBAL__N__ac70734d_4_k_cu_f261289f_166406ignoreE,@object
	.size		_ZN40_INTERNAL_ac70734d_4_k_cu_f261289f_166404cuda3std3__442_GLOBAL__N__ac70734d_4_k_cu_f261289f_166406ignoreE,(_ZN40_INTERNAL_ac70734d_4_k_cu_f261289f_166404cute7productE - _ZN40_INTERNAL_ac70734d_4_k_cu_f261289f_166404cuda3std3__442_GLOBAL__N__ac70734d_4_k_cu_f261289f_166406ignoreE)
_ZN40_INTERNAL_ac70734d_4_k_cu_f261289f_166404cuda3std3__442_GLOBAL__N__ac70734d_4_k_cu_f261289f_166406ignoreE:
	.zero		1
	.type		_ZN40_INTERNAL_ac70734d_4_k_cu_f261289f_166404cute7productE,@object
	.size		_ZN40_INTERNAL_ac70734d_4_k_cu_f261289f_166404cute7productE,(_ZN40_INTERNAL_ac70734d_4_k_cu_f261289f_166404cuda3std3__45__cpo3endE - _ZN40_INTERNAL_ac70734d_4_k_cu_f261289f_166404cute7productE)
_ZN40_INTERNAL_ac70734d_4_k_cu_f261289f_166404cute7productE:
	.zero		1
	.type		_ZN40_INTERNAL_ac70734d_4_k_cu_f261289f_166404cuda3std3__45__cpo3endE,@object
	.size		_ZN40_INTERNAL_ac70734d_4_k_cu_f261289f_166404cuda3std3__45__cpo3endE,(_ZN40_INTERNAL_ac70734d_4_k_cu_f261289f_166404cuda3std3__419piecewise_constructE - _ZN40_INTERNAL_ac70734d_4_k_cu_f261289f_166404cuda3std3__45__cpo3endE)
_ZN40_INTERNAL_ac70734d_4_k_cu_f261289f_166404cuda3std3__45__cpo3endE:
	.zero		1
	.type		_ZN40_INTERNAL_ac70734d_4_k_cu_f261289f_166404cuda3std3__419piecewise_constructE,@object
	.size		_ZN40_INTERNAL_ac70734d_4_k_cu_f261289f_166404cuda3std3__419piecewise_constructE,(_ZN40_INTERNAL_ac70734d_4_k_cu_f261289f_166404cuda3std3__45__cpo4cendE - _ZN40_INTERNAL_ac70734d_4_k_cu_f261289f_166404cuda3std3__419piecewise_constructE)
_ZN40_INTERNAL_ac70734d_4_k_cu_f261289f_166404cuda3std3__419piecewise_constructE:
	.zero		1
	.type		_ZN40_INTERNAL_ac70734d_4_k_cu_f261289f_166404cuda3std3__45__cpo4cendE,@object
	.size		_ZN40_INTERNAL_ac70734d_4_k_cu_f261289f_166404cuda3std3__45__cpo4cendE,(_ZN40_INTERNAL_ac70734d_4_k_cu_f261289f_166404cuda3std6ranges3__45__cpo4swapE - _ZN40_INTERNAL_ac70734d_4_k_cu_f261289f_166404cuda3std3__45__cpo4cendE)
_ZN40_INTERNAL_ac70734d_4_k_cu_f261289f_166404cuda3std3__45__cpo4cendE:
	.zero		1
	.type		_ZN40_INTERNAL_ac70734d_4_k_cu_f261289f_166404cuda3std6ranges3__45__cpo4swapE,@object
	.size		_ZN40_INTERNAL_ac70734d_4_k_cu_f261289f_166404cuda3std6ranges3__45__cpo4swapE,(.L_7 - _ZN40_INTERNAL_ac70734d_4_k_cu_f261289f_166404cuda3std6ranges3__45__cpo4swapE)
_ZN40_INTERNAL_ac70734d_4_k_cu_f261289f_166404cuda3std6ranges3__45__cpo4swapE:
	.zero		1
.L_7:


//--------------------- .nv.constant0._ZN7cutlass13device_kernelINS_4gemm6kernel13GemmUniversalIN4cute5tupleIJiiiiEEENS1_10collective13CollectiveMmaINS1_37MainloopSm90TmaGmmaWarpSpecializedFP8ILi5ENS5_IJNS4_1CILi2EEENSA_ILi1EEESC_EEENS1_35KernelTmaWarpSpecializedCooperativeEEENS5_IJNSA_ILi256EEENSA_ILi64EEENSA_ILi128EEEEEENS_12float_e5m2_tENS5_IJlSC_lEEESK_SL_NS4_8TiledMMAINS4_8MMA_AtomIJNS4_4SM904GMMA30MMA_64x64x32_F32E5M2E5M2_SS_TNILNSP_7ScaleInE1ELSR_1EEEEEENS4_6LayoutISD_NS5_IJSC_NSA_ILi0EEESV_EEEEENS5_IJNS4_10UnderscoreESY_SY_EEEEENS4_13SM90_TMA_LOADENS4_14ComposedLayoutINS4_7SwizzleILi3ELi4ELi3EEENS4_18smem_ptr_flag_bitsILi8EEENSU_INS5_IJNSA_ILi8EEESI_EEENS5_IJSI_SC_EEEEEEEvNS4_8identityENS4_23SM90_TMA_LOAD_MULTICASTES1B_vS1C_EENS_8epilogue10collective6detail29Sm90TmaWarpSpecializedAdapterINS1G_15DefaultEpilogueISK_SL_SL_NS1F_6thread17LinearCombinationISK_Li1EffLNS1K_9ScaleType4KindE0ELNS_15FloatRoundStyleE2ESK_EENS1_15EpilogueDefaultEEEEEvvEEEEvNT_6ParamsE --------------------------
	.section	.nv.constant0._ZN7cutlass13device_kernelINS_4gemm6kernel13GemmUniversalIN4cute5tupleIJiiiiEEENS1_10collective13CollectiveMmaINS1_37MainloopSm90TmaGmmaWarpSpecializedFP8ILi5ENS5_IJNS4_1CILi2EEENSA_ILi1EEESC_EEENS1_35KernelTmaWarpSpecializedCooperativeEEENS5_IJNSA_ILi256EEENSA_ILi64EEENSA_ILi128EEEEEENS_12float_e5m2_tENS5_IJlSC_lEEESK_SL_NS4_8TiledMMAINS4_8MMA_AtomIJNS4_4SM904GMMA30MMA_64x64x32_F32E5M2E5M2_SS_TNILNSP_7ScaleInE1ELSR_1EEEEEENS4_6LayoutISD_NS5_IJSC_NSA_ILi0EEESV_EEEEENS5_IJNS4_10UnderscoreESY_SY_EEEEENS4_13SM90_TMA_LOADENS4_14ComposedLayoutINS4_7SwizzleILi3ELi4ELi3EEENS4_18smem_ptr_flag_bitsILi8EEENSU_INS5_IJNSA_ILi8EEESI_EEENS5_IJSI_SC_EEEEEEEvNS4_8identityENS4_23SM90_TMA_LOAD_MULTICASTES1B_vS1C_EENS_8epilogue10collective6detail29Sm90TmaWarpSpecializedAdapterINS1G_15DefaultEpilogueISK_SL_SL_NS1F_6thread17LinearCombinationISK_Li1EffLNS1K_9ScaleType4KindE0ELNS_15FloatRoundStyleE2ESK_EENS1_15EpilogueDefaultEEEEEvvEEEEvNT_6ParamsE,"a",@progbits
	.sectionflags	@""
	.align	4
.nv.constant0._ZN7cutlass13device_kernelINS_4gemm6kernel13GemmUniversalIN4cute5tupleIJiiiiEEENS1_10collective13CollectiveMmaINS1_37MainloopSm90TmaGmmaWarpSpecializedFP8ILi5ENS5_IJNS4_1CILi2EEENSA_ILi1EEESC_EEENS1_35KernelTmaWarpSpecializedCooperativeEEENS5_IJNSA_ILi256EEENSA_ILi64EEENSA_ILi128EEEEEENS_12float_e5m2_tENS5_IJlSC_lEEESK_SL_NS4_8TiledMMAINS4_8MMA_AtomIJNS4_4SM904GMMA30MMA_64x64x32_F32E5M2E5M2_SS_TNILNSP_7ScaleInE1ELSR_1EEEEEENS4_6LayoutISD_NS5_IJSC_NSA_ILi0EEESV_EEEEENS5_IJNS4_10UnderscoreESY_SY_EEEEENS4_13SM90_TMA_LOADENS4_14ComposedLayoutINS4_7SwizzleILi3ELi4ELi3EEENS4_18smem_ptr_flag_bitsILi8EEENSU_INS5_IJNSA_ILi8EEESI_EEENS5_IJSI_SC_EEEEEEEvNS4_8identityENS4_23SM90_TMA_LOAD_MULTICASTES1B_vS1C_EENS_8epilogue10collective6detail29Sm90TmaWarpSpecializedAdapterINS1G_15DefaultEpilogueISK_SL_SL_NS1F_6thread17LinearCombinationISK_Li1EffLNS1K_9ScaleType4KindE0ELNS_15FloatRoundStyleE2ESK_EENS1_15EpilogueDefaultEEEEEvvEEEEvNT_6ParamsE:
	.zero		1664


//--------------------- SYMBOLS --------------------------

	.type		.nv.reservedSmem.offset0,@object
	.size		.nv.reservedSmem.offset0,0x4
